//
// Generated by NVIDIA NVVM Compiler
//
// Compiler Build ID: CL-36424714
// Cuda compilation tools, release 13.0, V13.0.88
// Based on NVVM 20.0.0
//

.version 9.0
.target sm_100
.address_size 64

	// .globl	_Z30find_passwords_optimized_multiPKhS0_iiy
.extern .func  (.param .b32 func_retval0) vprintf
(
	.param .b64 vprintf_param_0,
	.param .b64 vprintf_param_1
)
;
.const .align 8 .u64 total_passwords = 56800235584;
.const .align 1 .b8 charset[63] = {97, 98, 99, 100, 101, 102, 103, 104, 105, 106, 107, 108, 109, 110, 111, 112, 113, 114, 115, 116, 117, 118, 119, 120, 121, 122, 65, 66, 67, 68, 69, 70, 71, 72, 73, 74, 75, 76, 77, 78, 79, 80, 81, 82, 83, 84, 85, 86, 87, 88, 89, 90, 48, 49, 50, 51, 52, 53, 54, 55, 56, 57};
.const .align 4 .b8 K[256] = {152, 47, 138, 66, 145, 68, 55, 113, 207, 251, 192, 181, 165, 219, 181, 233, 91, 194, 86, 57, 241, 17, 241, 89, 164, 130, 63, 146, 213, 94, 28, 171, 152, 170, 7, 216, 1, 91, 131, 18, 190, 133, 49, 36, 195, 125, 12, 85, 116, 93, 190, 114, 254, 177, 222, 128, 167, 6, 220, 155, 116, 241, 155, 193, 193, 105, 155, 228, 134, 71, 190, 239, 198, 157, 193, 15, 204, 161, 12, 36, 111, 44, 233, 45, 170, 132, 116, 74, 220, 169, 176, 92, 218, 136, 249, 118, 82, 81, 62, 152, 109, 198, 49, 168, 200, 39, 3, 176, 199, 127, 89, 191, 243, 11, 224, 198, 71, 145, 167, 213, 81, 99, 202, 6, 103, 41, 41, 20, 133, 10, 183, 39, 56, 33, 27, 46, 252, 109, 44, 77, 19, 13, 56, 83, 84, 115, 10, 101, 187, 10, 106, 118, 46, 201, 194, 129, 133, 44, 114, 146, 161, 232, 191, 162, 75, 102, 26, 168, 112, 139, 75, 194, 163, 81, 108, 199, 25, 232, 146, 209, 36, 6, 153, 214, 133, 53, 14, 244, 112, 160, 106, 16, 22, 193, 164, 25, 8, 108, 55, 30, 76, 119, 72, 39, 181, 188, 176, 52, 179, 12, 28, 57, 74, 170, 216, 78, 79, 202, 156, 91, 243, 111, 46, 104, 238, 130, 143, 116, 111, 99, 165, 120, 20, 120, 200, 132, 8, 2, 199, 140, 250, 255, 190, 144, 235, 108, 80, 164, 247, 163, 249, 190, 242, 120, 113, 198};
// _ZZ30find_passwords_optimized_multiPKhS0_iiyE11quick_check has been demoted
.global .align 1 .b8 $str[7] = {106, 78, 100, 82, 84, 65};
.global .align 1 .b8 $str$1[65] = {56, 50, 48, 53, 100, 101, 53, 52, 99, 98, 51, 50, 51, 101, 54, 55, 102, 98, 50, 99, 54, 50, 55, 52, 97, 50, 97, 100, 52, 98, 100, 48, 57, 99, 100, 56, 49, 54, 50, 52, 97, 48, 51, 98, 56, 52, 56, 50, 102, 98, 54, 49, 57, 50, 101, 101, 50, 50, 49, 54, 53, 51, 50, 100};
.global .align 1 .b8 $str$2[23] = {10, 82, 117, 110, 110, 105, 110, 103, 32, 116, 101, 115, 116, 32, 118, 101, 99, 116, 111, 114, 58, 10};
.global .align 1 .b8 $str$3[14] = {80, 97, 115, 115, 119, 111, 114, 100, 58, 32, 37, 115, 10};
.global .align 1 .b8 $str$4[24] = {83, 97, 108, 116, 58, 32, 48, 101, 56, 98, 50, 50, 100, 102, 99, 53, 56, 57, 101, 56, 55, 97, 10};
.global .align 1 .b8 $str$5[14] = {69, 120, 112, 101, 99, 116, 101, 100, 58, 32, 37, 115, 10};
.global .align 1 .b8 $str$6[11] = {71, 111, 116, 58, 32, 32, 32, 32, 32, 32};
.global .align 1 .b8 $str$7[5] = {37, 48, 50, 120};
.global .align 1 .b8 $str$8[2] = {10};
.global .align 1 .b8 $str$9[36] = {27, 91, 49, 109, 27, 91, 51, 50, 109, 70, 111, 117, 110, 100, 58, 32, 37, 115, 32, 40, 105, 100, 120, 58, 32, 37, 108, 108, 100, 41, 10, 27, 91, 48, 109};

.visible .entry _Z30find_passwords_optimized_multiPKhS0_iiy(
	.param .u64 .ptr .align 1 _Z30find_passwords_optimized_multiPKhS0_iiy_param_0,
	.param .u64 .ptr .align 1 _Z30find_passwords_optimized_multiPKhS0_iiy_param_1,
	.param .u32 _Z30find_passwords_optimized_multiPKhS0_iiy_param_2,
	.param .u32 _Z30find_passwords_optimized_multiPKhS0_iiy_param_3,
	.param .u64 _Z30find_passwords_optimized_multiPKhS0_iiy_param_4
)
{
	.local .align 16 .b8 	__local_depot0[288];
	.reg .b64 	%SP;
	.reg .b64 	%SPL;
	.reg .pred 	%p<45>;
	.reg .b16 	%rs<162>;
	.reg .b32 	%r<672>;
	.reg .b64 	%rd<100>;
	// demoted variable
	.shared .align 8 .b8 _ZZ30find_passwords_optimized_multiPKhS0_iiyE11quick_check[4096];
	mov.u64 	%SPL, __local_depot0;
	cvta.local.u64 	%SP, %SPL;
	ld.param.u64 	%rd9, [_Z30find_passwords_optimized_multiPKhS0_iiy_param_0];
	ld.param.u64 	%rd10, [_Z30find_passwords_optimized_multiPKhS0_iiy_param_1];
	ld.param.u32 	%r56, [_Z30find_passwords_optimized_multiPKhS0_iiy_param_2];
	ld.param.u64 	%rd11, [_Z30find_passwords_optimized_multiPKhS0_iiy_param_4];
	cvta.to.global.u64 	%rd1, %rd10;
	add.u64 	%rd2, %SPL, 0;
	add.u64 	%rd13, %SP, 272;
	add.u64 	%rd3, %SPL, 272;
	mov.u32 	%r58, %ctaid.x;
	mov.u32 	%r59, %ntid.x;
	mul.lo.s32 	%r60, %r58, %r59;
	cvt.u64.u32 	%rd14, %r60;
	mov.u32 	%r1, %tid.x;
	cvt.u64.u32 	%rd15, %r1;
	add.s64 	%rd16, %rd14, %rd15;
	add.s64 	%rd4, %rd16, %rd11;
	setp.ge.u32 	%p1, %r1, %r56;
	@%p1 bra 	$L__BB0_2;
	shl.b32 	%r61, %r1, 5;
	cvt.u64.u32 	%rd17, %r61;
	add.s64 	%rd18, %rd1, %rd17;
	ld.global.nc.u64 	%rd19, [%rd18];
	shl.b32 	%r62, %r1, 3;
	mov.u32 	%r63, _ZZ30find_passwords_optimized_multiPKhS0_iiyE11quick_check;
	add.s32 	%r64, %r63, %r62;
	st.shared.u64 	[%r64], %rd19;
$L__BB0_2:
	bar.sync 	0;
	setp.ne.s64 	%p2, %rd4, 0;
	@%p2 bra 	$L__BB0_8;
	mov.u64 	%rd20, $str$2;
	cvta.global.u64 	%rd21, %rd20;
	{ // callseq 0, 0
	.param .b64 param0;
	st.param.b64 	[param0], %rd21;
	.param .b64 param1;
	st.param.b64 	[param1], 0;
	.param .b32 retval0;
	call.uni (retval0), 
	vprintf, 
	(
	param0, 
	param1
	);
	ld.param.b32 	%r65, [retval0];
	} // callseq 0
	mov.u64 	%rd22, $str;
	cvta.global.u64 	%rd23, %rd22;
	st.local.u64 	[%rd3], %rd23;
	mov.u64 	%rd24, $str$3;
	cvta.global.u64 	%rd25, %rd24;
	{ // callseq 1, 0
	.param .b64 param0;
	st.param.b64 	[param0], %rd25;
	.param .b64 param1;
	st.param.b64 	[param1], %rd13;
	.param .b32 retval0;
	call.uni (retval0), 
	vprintf, 
	(
	param0, 
	param1
	);
	ld.param.b32 	%r67, [retval0];
	} // callseq 1
	mov.u64 	%rd27, $str$4;
	cvta.global.u64 	%rd28, %rd27;
	{ // callseq 2, 0
	.param .b64 param0;
	st.param.b64 	[param0], %rd28;
	.param .b64 param1;
	st.param.b64 	[param1], 0;
	.param .b32 retval0;
	call.uni (retval0), 
	vprintf, 
	(
	param0, 
	param1
	);
	ld.param.b32 	%r69, [retval0];
	} // callseq 2
	mov.u64 	%rd29, $str$1;
	cvta.global.u64 	%rd30, %rd29;
	st.local.u64 	[%rd3], %rd30;
	mov.u64 	%rd31, $str$5;
	cvta.global.u64 	%rd32, %rd31;
	{ // callseq 3, 0
	.param .b64 param0;
	st.param.b64 	[param0], %rd32;
	.param .b64 param1;
	st.param.b64 	[param1], %rd13;
	.param .b32 retval0;
	call.uni (retval0), 
	vprintf, 
	(
	param0, 
	param1
	);
	ld.param.b32 	%r71, [retval0];
	} // callseq 3
	mov.b32 	%r73, -980817798;
	mov.b32 	%r74, 243999455;
	mov.b32 	%r75, 1413545984;
	mov.b32 	%r76, 1783522386;
	st.local.v4.u32 	[%rd2], {%r76, %r75, %r74, %r73};
	mov.b32 	%r77, 0;
	mov.b32 	%r78, -2147483648;
	st.local.v4.u32 	[%rd2+16], {%r78, %r77, %r77, %r77};
	st.local.v4.u32 	[%rd2+32], {%r77, %r77, %r77, %r77};
	mov.b32 	%r79, 112;
	st.local.v4.u32 	[%rd2+48], {%r77, %r77, %r77, %r79};
	mov.b16 	%rs158, 16;
$L__BB0_4:
	and.b16  	%rs33, %rs158, 255;
	cvt.u32.u16 	%r80, %rs158;
	and.b32  	%r81, %r80, 255;
	mul.wide.u32 	%rd33, %r81, 4;
	add.s64 	%rd34, %rd2, %rd33;
	ld.local.v4.u32 	{%r82, %r83, %r84, %r85}, [%rd34+-64];
	shf.l.wrap.b32 	%r86, %r83, %r83, 25;
	shf.l.wrap.b32 	%r87, %r83, %r83, 14;
	xor.b32  	%r88, %r86, %r87;
	shr.u32 	%r89, %r83, 3;
	xor.b32  	%r90, %r88, %r89;
	.pragma "used_bytes_mask 65295";
	ld.local.v4.u32 	{%r91, %r92, %r93, %r94}, [%rd34+-16];
	shf.l.wrap.b32 	%r95, %r93, %r93, 15;
	shf.l.wrap.b32 	%r96, %r93, %r93, 13;
	xor.b32  	%r97, %r95, %r96;
	shr.u32 	%r98, %r93, 10;
	xor.b32  	%r99, %r97, %r98;
	add.s32 	%r100, %r90, %r82;
	ld.local.u32 	%r101, [%rd34+-28];
	add.s32 	%r102, %r100, %r101;
	add.s32 	%r103, %r102, %r99;
	shf.l.wrap.b32 	%r104, %r84, %r84, 25;
	shf.l.wrap.b32 	%r105, %r84, %r84, 14;
	xor.b32  	%r106, %r104, %r105;
	shr.u32 	%r107, %r84, 3;
	xor.b32  	%r108, %r106, %r107;
	shf.l.wrap.b32 	%r109, %r94, %r94, 15;
	shf.l.wrap.b32 	%r110, %r94, %r94, 13;
	xor.b32  	%r111, %r109, %r110;
	shr.u32 	%r112, %r94, 10;
	xor.b32  	%r113, %r111, %r112;
	add.s32 	%r114, %r108, %r83;
	ld.local.v2.u32 	{%r115, %r116}, [%rd34+-24];
	add.s32 	%r117, %r114, %r115;
	add.s32 	%r118, %r117, %r113;
	shf.l.wrap.b32 	%r119, %r85, %r85, 25;
	shf.l.wrap.b32 	%r120, %r85, %r85, 14;
	xor.b32  	%r121, %r119, %r120;
	shr.u32 	%r122, %r85, 3;
	xor.b32  	%r123, %r121, %r122;
	shf.l.wrap.b32 	%r124, %r103, %r103, 15;
	shf.l.wrap.b32 	%r125, %r103, %r103, 13;
	xor.b32  	%r126, %r124, %r125;
	shr.u32 	%r127, %r103, 10;
	xor.b32  	%r128, %r126, %r127;
	add.s32 	%r129, %r123, %r84;
	add.s32 	%r130, %r129, %r116;
	add.s32 	%r131, %r130, %r128;
	ld.local.u32 	%r132, [%rd34+-48];
	shf.l.wrap.b32 	%r133, %r132, %r132, 25;
	shf.l.wrap.b32 	%r134, %r132, %r132, 14;
	xor.b32  	%r135, %r133, %r134;
	shr.u32 	%r136, %r132, 3;
	xor.b32  	%r137, %r135, %r136;
	shf.l.wrap.b32 	%r138, %r118, %r118, 15;
	shf.l.wrap.b32 	%r139, %r118, %r118, 13;
	xor.b32  	%r140, %r138, %r139;
	shr.u32 	%r141, %r118, 10;
	xor.b32  	%r142, %r140, %r141;
	add.s32 	%r143, %r137, %r85;
	add.s32 	%r144, %r143, %r91;
	add.s32 	%r145, %r144, %r142;
	st.local.v4.u32 	[%rd34], {%r103, %r118, %r131, %r145};
	add.s16 	%rs158, %rs158, 4;
	setp.lt.u16 	%p3, %rs33, 60;
	@%p3 bra 	$L__BB0_4;
	mov.b16 	%rs159, 0;
	mov.b32 	%r653, 1359893119;
	mov.b32 	%r652, -1694144372;
	mov.b32 	%r651, 528734635;
	mov.b32 	%r650, 1541459225;
	mov.b32 	%r649, 1779033703;
	mov.b32 	%r648, -1150833019;
	mov.b32 	%r647, 1013904242;
	mov.b32 	%r646, -1521486534;
	mov.u64 	%rd36, K;
$L__BB0_6:
	shf.l.wrap.b32 	%r154, %r653, %r653, 26;
	shf.l.wrap.b32 	%r155, %r653, %r653, 21;
	xor.b32  	%r156, %r154, %r155;
	shf.l.wrap.b32 	%r157, %r653, %r653, 7;
	xor.b32  	%r158, %r156, %r157;
	and.b32  	%r159, %r652, %r653;
	not.b32 	%r160, %r653;
	and.b32  	%r161, %r651, %r160;
	or.b32  	%r162, %r161, %r159;
	add.s32 	%r163, %r650, %r158;
	add.s32 	%r164, %r163, %r162;
	and.b16  	%rs35, %rs159, 255;
	cvt.u32.u16 	%r165, %rs159;
	and.b32  	%r166, %r165, 255;
	mul.wide.u32 	%rd35, %r166, 4;
	add.s64 	%rd37, %rd36, %rd35;
	ld.const.u32 	%r167, [%rd37];
	add.s32 	%r168, %r164, %r167;
	add.s64 	%rd38, %rd2, %rd35;
	ld.local.v4.u32 	{%r169, %r170, %r171, %r172}, [%rd38];
	add.s32 	%r173, %r168, %r169;
	shf.l.wrap.b32 	%r174, %r649, %r649, 30;
	shf.l.wrap.b32 	%r175, %r649, %r649, 19;
	xor.b32  	%r176, %r174, %r175;
	shf.l.wrap.b32 	%r177, %r649, %r649, 10;
	xor.b32  	%r178, %r176, %r177;
	or.b32  	%r179, %r647, %r648;
	and.b32  	%r180, %r179, %r649;
	and.b32  	%r181, %r647, %r648;
	or.b32  	%r182, %r180, %r181;
	add.s32 	%r650, %r646, %r173;
	add.s32 	%r183, %r178, %r173;
	add.s32 	%r646, %r183, %r182;
	shf.l.wrap.b32 	%r184, %r650, %r650, 26;
	shf.l.wrap.b32 	%r185, %r650, %r650, 21;
	xor.b32  	%r186, %r184, %r185;
	shf.l.wrap.b32 	%r187, %r650, %r650, 7;
	xor.b32  	%r188, %r186, %r187;
	and.b32  	%r189, %r653, %r650;
	not.b32 	%r190, %r650;
	and.b32  	%r191, %r652, %r190;
	or.b32  	%r192, %r191, %r189;
	add.s32 	%r193, %r651, %r188;
	add.s32 	%r194, %r193, %r192;
	ld.const.u32 	%r195, [%rd37+4];
	add.s32 	%r196, %r194, %r195;
	add.s32 	%r197, %r196, %r170;
	shf.l.wrap.b32 	%r198, %r646, %r646, 30;
	shf.l.wrap.b32 	%r199, %r646, %r646, 19;
	xor.b32  	%r200, %r198, %r199;
	shf.l.wrap.b32 	%r201, %r646, %r646, 10;
	xor.b32  	%r202, %r200, %r201;
	or.b32  	%r203, %r648, %r649;
	and.b32  	%r204, %r203, %r646;
	and.b32  	%r205, %r648, %r649;
	or.b32  	%r206, %r204, %r205;
	add.s32 	%r651, %r647, %r197;
	add.s32 	%r207, %r202, %r197;
	add.s32 	%r647, %r207, %r206;
	shf.l.wrap.b32 	%r208, %r651, %r651, 26;
	shf.l.wrap.b32 	%r209, %r651, %r651, 21;
	xor.b32  	%r210, %r208, %r209;
	shf.l.wrap.b32 	%r211, %r651, %r651, 7;
	xor.b32  	%r212, %r210, %r211;
	and.b32  	%r213, %r650, %r651;
	not.b32 	%r214, %r651;
	and.b32  	%r215, %r653, %r214;
	or.b32  	%r216, %r215, %r213;
	add.s32 	%r217, %r652, %r212;
	add.s32 	%r218, %r217, %r216;
	ld.const.u32 	%r219, [%rd37+8];
	add.s32 	%r220, %r218, %r219;
	add.s32 	%r221, %r220, %r171;
	shf.l.wrap.b32 	%r222, %r647, %r647, 30;
	shf.l.wrap.b32 	%r223, %r647, %r647, 19;
	xor.b32  	%r224, %r222, %r223;
	shf.l.wrap.b32 	%r225, %r647, %r647, 10;
	xor.b32  	%r226, %r224, %r225;
	or.b32  	%r227, %r649, %r646;
	and.b32  	%r228, %r227, %r647;
	and.b32  	%r229, %r649, %r646;
	or.b32  	%r230, %r228, %r229;
	add.s32 	%r652, %r648, %r221;
	add.s32 	%r231, %r226, %r221;
	add.s32 	%r648, %r231, %r230;
	shf.l.wrap.b32 	%r232, %r652, %r652, 26;
	shf.l.wrap.b32 	%r233, %r652, %r652, 21;
	xor.b32  	%r234, %r232, %r233;
	shf.l.wrap.b32 	%r235, %r652, %r652, 7;
	xor.b32  	%r236, %r234, %r235;
	and.b32  	%r237, %r651, %r652;
	not.b32 	%r238, %r652;
	and.b32  	%r239, %r650, %r238;
	or.b32  	%r240, %r239, %r237;
	add.s32 	%r241, %r653, %r236;
	add.s32 	%r242, %r241, %r240;
	ld.const.u32 	%r243, [%rd37+12];
	add.s32 	%r244, %r242, %r243;
	add.s32 	%r245, %r244, %r172;
	shf.l.wrap.b32 	%r246, %r648, %r648, 30;
	shf.l.wrap.b32 	%r247, %r648, %r648, 19;
	xor.b32  	%r248, %r246, %r247;
	shf.l.wrap.b32 	%r249, %r648, %r648, 10;
	xor.b32  	%r250, %r248, %r249;
	or.b32  	%r251, %r646, %r647;
	and.b32  	%r252, %r251, %r648;
	and.b32  	%r253, %r646, %r647;
	or.b32  	%r254, %r252, %r253;
	add.s32 	%r653, %r649, %r245;
	add.s32 	%r255, %r250, %r245;
	add.s32 	%r649, %r255, %r254;
	add.s16 	%rs159, %rs159, 4;
	setp.lt.u16 	%p4, %rs35, 60;
	@%p4 bra 	$L__BB0_6;
	add.s32 	%r256, %r649, 1779033703;
	add.s32 	%r257, %r648, -1150833019;
	add.s32 	%r258, %r647, 1013904242;
	add.s32 	%r259, %r646, -1521486534;
	add.s32 	%r260, %r653, 1359893119;
	add.s32 	%r261, %r652, -1694144372;
	add.s32 	%r262, %r651, 528734635;
	add.s32 	%r263, %r650, 1541459225;
	shr.u32 	%r264, %r256, 24;
	shr.u32 	%r265, %r256, 16;
	shr.u32 	%r266, %r256, 8;
	shr.u32 	%r267, %r257, 24;
	shr.u32 	%r268, %r257, 16;
	shr.u32 	%r269, %r257, 8;
	shr.u32 	%r270, %r258, 24;
	shr.u32 	%r271, %r258, 16;
	shr.u32 	%r272, %r258, 8;
	shr.u32 	%r273, %r259, 24;
	shr.u32 	%r274, %r259, 16;
	shr.u32 	%r275, %r259, 8;
	shr.u32 	%r276, %r260, 24;
	shr.u32 	%r277, %r260, 16;
	shr.u32 	%r278, %r260, 8;
	shr.u32 	%r279, %r261, 24;
	shr.u32 	%r280, %r261, 16;
	shr.u32 	%r281, %r261, 8;
	shr.u32 	%r282, %r262, 24;
	shr.u32 	%r283, %r262, 16;
	shr.u32 	%r284, %r262, 8;
	shr.u32 	%r285, %r263, 24;
	shr.u32 	%r286, %r263, 16;
	shr.u32 	%r287, %r263, 8;
	mov.u64 	%rd39, $str$6;
	cvta.global.u64 	%rd40, %rd39;
	{ // callseq 4, 0
	.param .b64 param0;
	st.param.b64 	[param0], %rd40;
	.param .b64 param1;
	st.param.b64 	[param1], 0;
	.param .b32 retval0;
	call.uni (retval0), 
	vprintf, 
	(
	param0, 
	param1
	);
	ld.param.b32 	%r288, [retval0];
	} // callseq 4
	st.local.u32 	[%rd3], %r264;
	mov.u64 	%rd41, $str$7;
	cvta.global.u64 	%rd42, %rd41;
	add.u64 	%rd43, %SP, 272;
	{ // callseq 5, 0
	.param .b64 param0;
	st.param.b64 	[param0], %rd42;
	.param .b64 param1;
	st.param.b64 	[param1], %rd43;
	.param .b32 retval0;
	call.uni (retval0), 
	vprintf, 
	(
	param0, 
	param1
	);
	ld.param.b32 	%r290, [retval0];
	} // callseq 5
	and.b32  	%r292, %r265, 255;
	st.local.u32 	[%rd3], %r292;
	{ // callseq 6, 0
	.param .b64 param0;
	st.param.b64 	[param0], %rd42;
	.param .b64 param1;
	st.param.b64 	[param1], %rd43;
	.param .b32 retval0;
	call.uni (retval0), 
	vprintf, 
	(
	param0, 
	param1
	);
	ld.param.b32 	%r293, [retval0];
	} // callseq 6
	and.b32  	%r295, %r266, 255;
	st.local.u32 	[%rd3], %r295;
	{ // callseq 7, 0
	.param .b64 param0;
	st.param.b64 	[param0], %rd42;
	.param .b64 param1;
	st.param.b64 	[param1], %rd43;
	.param .b32 retval0;
	call.uni (retval0), 
	vprintf, 
	(
	param0, 
	param1
	);
	ld.param.b32 	%r296, [retval0];
	} // callseq 7
	and.b32  	%r298, %r256, 255;
	st.local.u32 	[%rd3], %r298;
	{ // callseq 8, 0
	.param .b64 param0;
	st.param.b64 	[param0], %rd42;
	.param .b64 param1;
	st.param.b64 	[param1], %rd43;
	.param .b32 retval0;
	call.uni (retval0), 
	vprintf, 
	(
	param0, 
	param1
	);
	ld.param.b32 	%r299, [retval0];
	} // callseq 8
	st.local.u32 	[%rd3], %r267;
	{ // callseq 9, 0
	.param .b64 param0;
	st.param.b64 	[param0], %rd42;
	.param .b64 param1;
	st.param.b64 	[param1], %rd43;
	.param .b32 retval0;
	call.uni (retval0), 
	vprintf, 
	(
	param0, 
	param1
	);
	ld.param.b32 	%r301, [retval0];
	} // callseq 9
	and.b32  	%r303, %r268, 255;
	st.local.u32 	[%rd3], %r303;
	{ // callseq 10, 0
	.param .b64 param0;
	st.param.b64 	[param0], %rd42;
	.param .b64 param1;
	st.param.b64 	[param1], %rd43;
	.param .b32 retval0;
	call.uni (retval0), 
	vprintf, 
	(
	param0, 
	param1
	);
	ld.param.b32 	%r304, [retval0];
	} // callseq 10
	and.b32  	%r306, %r269, 255;
	st.local.u32 	[%rd3], %r306;
	{ // callseq 11, 0
	.param .b64 param0;
	st.param.b64 	[param0], %rd42;
	.param .b64 param1;
	st.param.b64 	[param1], %rd43;
	.param .b32 retval0;
	call.uni (retval0), 
	vprintf, 
	(
	param0, 
	param1
	);
	ld.param.b32 	%r307, [retval0];
	} // callseq 11
	and.b32  	%r309, %r257, 255;
	st.local.u32 	[%rd3], %r309;
	{ // callseq 12, 0
	.param .b64 param0;
	st.param.b64 	[param0], %rd42;
	.param .b64 param1;
	st.param.b64 	[param1], %rd43;
	.param .b32 retval0;
	call.uni (retval0), 
	vprintf, 
	(
	param0, 
	param1
	);
	ld.param.b32 	%r310, [retval0];
	} // callseq 12
	st.local.u32 	[%rd3], %r270;
	{ // callseq 13, 0
	.param .b64 param0;
	st.param.b64 	[param0], %rd42;
	.param .b64 param1;
	st.param.b64 	[param1], %rd43;
	.param .b32 retval0;
	call.uni (retval0), 
	vprintf, 
	(
	param0, 
	param1
	);
	ld.param.b32 	%r312, [retval0];
	} // callseq 13
	and.b32  	%r314, %r271, 255;
	st.local.u32 	[%rd3], %r314;
	{ // callseq 14, 0
	.param .b64 param0;
	st.param.b64 	[param0], %rd42;
	.param .b64 param1;
	st.param.b64 	[param1], %rd43;
	.param .b32 retval0;
	call.uni (retval0), 
	vprintf, 
	(
	param0, 
	param1
	);
	ld.param.b32 	%r315, [retval0];
	} // callseq 14
	and.b32  	%r317, %r272, 255;
	st.local.u32 	[%rd3], %r317;
	{ // callseq 15, 0
	.param .b64 param0;
	st.param.b64 	[param0], %rd42;
	.param .b64 param1;
	st.param.b64 	[param1], %rd43;
	.param .b32 retval0;
	call.uni (retval0), 
	vprintf, 
	(
	param0, 
	param1
	);
	ld.param.b32 	%r318, [retval0];
	} // callseq 15
	and.b32  	%r320, %r258, 255;
	st.local.u32 	[%rd3], %r320;
	{ // callseq 16, 0
	.param .b64 param0;
	st.param.b64 	[param0], %rd42;
	.param .b64 param1;
	st.param.b64 	[param1], %rd43;
	.param .b32 retval0;
	call.uni (retval0), 
	vprintf, 
	(
	param0, 
	param1
	);
	ld.param.b32 	%r321, [retval0];
	} // callseq 16
	st.local.u32 	[%rd3], %r273;
	{ // callseq 17, 0
	.param .b64 param0;
	st.param.b64 	[param0], %rd42;
	.param .b64 param1;
	st.param.b64 	[param1], %rd43;
	.param .b32 retval0;
	call.uni (retval0), 
	vprintf, 
	(
	param0, 
	param1
	);
	ld.param.b32 	%r323, [retval0];
	} // callseq 17
	and.b32  	%r325, %r274, 255;
	st.local.u32 	[%rd3], %r325;
	{ // callseq 18, 0
	.param .b64 param0;
	st.param.b64 	[param0], %rd42;
	.param .b64 param1;
	st.param.b64 	[param1], %rd43;
	.param .b32 retval0;
	call.uni (retval0), 
	vprintf, 
	(
	param0, 
	param1
	);
	ld.param.b32 	%r326, [retval0];
	} // callseq 18
	and.b32  	%r328, %r275, 255;
	st.local.u32 	[%rd3], %r328;
	{ // callseq 19, 0
	.param .b64 param0;
	st.param.b64 	[param0], %rd42;
	.param .b64 param1;
	st.param.b64 	[param1], %rd43;
	.param .b32 retval0;
	call.uni (retval0), 
	vprintf, 
	(
	param0, 
	param1
	);
	ld.param.b32 	%r329, [retval0];
	} // callseq 19
	and.b32  	%r331, %r259, 255;
	st.local.u32 	[%rd3], %r331;
	{ // callseq 20, 0
	.param .b64 param0;
	st.param.b64 	[param0], %rd42;
	.param .b64 param1;
	st.param.b64 	[param1], %rd43;
	.param .b32 retval0;
	call.uni (retval0), 
	vprintf, 
	(
	param0, 
	param1
	);
	ld.param.b32 	%r332, [retval0];
	} // callseq 20
	st.local.u32 	[%rd3], %r276;
	{ // callseq 21, 0
	.param .b64 param0;
	st.param.b64 	[param0], %rd42;
	.param .b64 param1;
	st.param.b64 	[param1], %rd43;
	.param .b32 retval0;
	call.uni (retval0), 
	vprintf, 
	(
	param0, 
	param1
	);
	ld.param.b32 	%r334, [retval0];
	} // callseq 21
	and.b32  	%r336, %r277, 255;
	st.local.u32 	[%rd3], %r336;
	{ // callseq 22, 0
	.param .b64 param0;
	st.param.b64 	[param0], %rd42;
	.param .b64 param1;
	st.param.b64 	[param1], %rd43;
	.param .b32 retval0;
	call.uni (retval0), 
	vprintf, 
	(
	param0, 
	param1
	);
	ld.param.b32 	%r337, [retval0];
	} // callseq 22
	and.b32  	%r339, %r278, 255;
	st.local.u32 	[%rd3], %r339;
	{ // callseq 23, 0
	.param .b64 param0;
	st.param.b64 	[param0], %rd42;
	.param .b64 param1;
	st.param.b64 	[param1], %rd43;
	.param .b32 retval0;
	call.uni (retval0), 
	vprintf, 
	(
	param0, 
	param1
	);
	ld.param.b32 	%r340, [retval0];
	} // callseq 23
	and.b32  	%r342, %r260, 255;
	st.local.u32 	[%rd3], %r342;
	{ // callseq 24, 0
	.param .b64 param0;
	st.param.b64 	[param0], %rd42;
	.param .b64 param1;
	st.param.b64 	[param1], %rd43;
	.param .b32 retval0;
	call.uni (retval0), 
	vprintf, 
	(
	param0, 
	param1
	);
	ld.param.b32 	%r343, [retval0];
	} // callseq 24
	st.local.u32 	[%rd3], %r279;
	{ // callseq 25, 0
	.param .b64 param0;
	st.param.b64 	[param0], %rd42;
	.param .b64 param1;
	st.param.b64 	[param1], %rd43;
	.param .b32 retval0;
	call.uni (retval0), 
	vprintf, 
	(
	param0, 
	param1
	);
	ld.param.b32 	%r345, [retval0];
	} // callseq 25
	and.b32  	%r347, %r280, 255;
	st.local.u32 	[%rd3], %r347;
	{ // callseq 26, 0
	.param .b64 param0;
	st.param.b64 	[param0], %rd42;
	.param .b64 param1;
	st.param.b64 	[param1], %rd43;
	.param .b32 retval0;
	call.uni (retval0), 
	vprintf, 
	(
	param0, 
	param1
	);
	ld.param.b32 	%r348, [retval0];
	} // callseq 26
	and.b32  	%r350, %r281, 255;
	st.local.u32 	[%rd3], %r350;
	{ // callseq 27, 0
	.param .b64 param0;
	st.param.b64 	[param0], %rd42;
	.param .b64 param1;
	st.param.b64 	[param1], %rd43;
	.param .b32 retval0;
	call.uni (retval0), 
	vprintf, 
	(
	param0, 
	param1
	);
	ld.param.b32 	%r351, [retval0];
	} // callseq 27
	and.b32  	%r353, %r261, 255;
	st.local.u32 	[%rd3], %r353;
	{ // callseq 28, 0
	.param .b64 param0;
	st.param.b64 	[param0], %rd42;
	.param .b64 param1;
	st.param.b64 	[param1], %rd43;
	.param .b32 retval0;
	call.uni (retval0), 
	vprintf, 
	(
	param0, 
	param1
	);
	ld.param.b32 	%r354, [retval0];
	} // callseq 28
	st.local.u32 	[%rd3], %r282;
	{ // callseq 29, 0
	.param .b64 param0;
	st.param.b64 	[param0], %rd42;
	.param .b64 param1;
	st.param.b64 	[param1], %rd43;
	.param .b32 retval0;
	call.uni (retval0), 
	vprintf, 
	(
	param0, 
	param1
	);
	ld.param.b32 	%r356, [retval0];
	} // callseq 29
	and.b32  	%r358, %r283, 255;
	st.local.u32 	[%rd3], %r358;
	{ // callseq 30, 0
	.param .b64 param0;
	st.param.b64 	[param0], %rd42;
	.param .b64 param1;
	st.param.b64 	[param1], %rd43;
	.param .b32 retval0;
	call.uni (retval0), 
	vprintf, 
	(
	param0, 
	param1
	);
	ld.param.b32 	%r359, [retval0];
	} // callseq 30
	and.b32  	%r361, %r284, 255;
	st.local.u32 	[%rd3], %r361;
	{ // callseq 31, 0
	.param .b64 param0;
	st.param.b64 	[param0], %rd42;
	.param .b64 param1;
	st.param.b64 	[param1], %rd43;
	.param .b32 retval0;
	call.uni (retval0), 
	vprintf, 
	(
	param0, 
	param1
	);
	ld.param.b32 	%r362, [retval0];
	} // callseq 31
	and.b32  	%r364, %r262, 255;
	st.local.u32 	[%rd3], %r364;
	{ // callseq 32, 0
	.param .b64 param0;
	st.param.b64 	[param0], %rd42;
	.param .b64 param1;
	st.param.b64 	[param1], %rd43;
	.param .b32 retval0;
	call.uni (retval0), 
	vprintf, 
	(
	param0, 
	param1
	);
	ld.param.b32 	%r365, [retval0];
	} // callseq 32
	st.local.u32 	[%rd3], %r285;
	{ // callseq 33, 0
	.param .b64 param0;
	st.param.b64 	[param0], %rd42;
	.param .b64 param1;
	st.param.b64 	[param1], %rd43;
	.param .b32 retval0;
	call.uni (retval0), 
	vprintf, 
	(
	param0, 
	param1
	);
	ld.param.b32 	%r367, [retval0];
	} // callseq 33
	and.b32  	%r369, %r286, 255;
	st.local.u32 	[%rd3], %r369;
	{ // callseq 34, 0
	.param .b64 param0;
	st.param.b64 	[param0], %rd42;
	.param .b64 param1;
	st.param.b64 	[param1], %rd43;
	.param .b32 retval0;
	call.uni (retval0), 
	vprintf, 
	(
	param0, 
	param1
	);
	ld.param.b32 	%r370, [retval0];
	} // callseq 34
	and.b32  	%r372, %r287, 255;
	st.local.u32 	[%rd3], %r372;
	{ // callseq 35, 0
	.param .b64 param0;
	st.param.b64 	[param0], %rd42;
	.param .b64 param1;
	st.param.b64 	[param1], %rd43;
	.param .b32 retval0;
	call.uni (retval0), 
	vprintf, 
	(
	param0, 
	param1
	);
	ld.param.b32 	%r373, [retval0];
	} // callseq 35
	and.b32  	%r375, %r263, 255;
	st.local.u32 	[%rd3], %r375;
	{ // callseq 36, 0
	.param .b64 param0;
	st.param.b64 	[param0], %rd42;
	.param .b64 param1;
	st.param.b64 	[param1], %rd43;
	.param .b32 retval0;
	call.uni (retval0), 
	vprintf, 
	(
	param0, 
	param1
	);
	ld.param.b32 	%r376, [retval0];
	} // callseq 36
	mov.u64 	%rd44, $str$8;
	cvta.global.u64 	%rd45, %rd44;
	{ // callseq 37, 0
	.param .b64 param0;
	st.param.b64 	[param0], %rd45;
	.param .b64 param1;
	st.param.b64 	[param1], 0;
	.param .b32 retval0;
	call.uni (retval0), 
	vprintf, 
	(
	param0, 
	param1
	);
	ld.param.b32 	%r378, [retval0];
	} // callseq 37
$L__BB0_8:
	ld.param.u32 	%r644, [_Z30find_passwords_optimized_multiPKhS0_iiy_param_3];
	cvta.to.global.u64 	%rd5, %rd9;
	setp.lt.s32 	%p5, %r644, 1;
	@%p5 bra 	$L__BB0_53;
	ld.global.nc.u8 	%rs36, [%rd5+1];
	cvt.u32.u8 	%r389, %rs36;
	ld.global.nc.u8 	%rs37, [%rd5+2];
	cvt.u16.u8 	%rs38, %rs37;
	ld.global.nc.u8 	%rs39, [%rd5+3];
	cvt.u32.u8 	%r390, %rs39;
	ld.global.nc.u8 	%rs40, [%rd5+5];
	cvt.u32.u8 	%r391, %rs40;
	ld.global.nc.u8 	%rs41, [%rd5+6];
	cvt.u16.u8 	%rs42, %rs41;
	ld.global.nc.u8 	%rs43, [%rd5+7];
	cvt.u32.u8 	%r392, %rs43;
	mul.wide.u16 	%r393, %rs42, 256;
	shl.b32 	%r394, %r391, 16;
	ld.global.nc.u8 	%rs44, [%rd5+4];
	cvt.u32.u8 	%r395, %rs44;
	shl.b32 	%r396, %r395, 24;
	or.b32  	%r397, %r394, %r396;
	or.b32  	%r398, %r397, %r393;
	or.b32  	%r18, %r398, %r392;
	mul.wide.u16 	%r399, %rs38, 256;
	shl.b32 	%r400, %r389, 16;
	ld.global.nc.u8 	%rs45, [%rd5];
	cvt.u32.u8 	%r401, %rs45;
	shl.b32 	%r402, %r401, 24;
	or.b32  	%r403, %r400, %r402;
	or.b32  	%r404, %r403, %r399;
	or.b32  	%r19, %r404, %r390;
	mov.b32 	%r662, 0;
	mov.b32 	%r661, 1779033703;
	mov.b32 	%r660, -1150833019;
	mov.b32 	%r659, 1013904242;
	mov.b32 	%r658, -1521486534;
	mov.b32 	%r657, 1359893119;
	mov.b32 	%r656, -1694144372;
	mov.b32 	%r655, 528734635;
	mov.b32 	%r654, 1541459225;
	mov.u64 	%rd47, charset;
	add.u64 	%rd54, %SP, 280;
$L__BB0_10:
	mov.u32 	%r405, %ntid.x;
	mov.u32 	%r406, %nctaid.x;
	mul.lo.s32 	%r407, %r405, %r406;
	mul.lo.s32 	%r408, %r407, %r662;
	cvt.u64.u32 	%rd46, %r408;
	add.s64 	%rd6, %rd4, %rd46;
	setp.gt.u64 	%p6, %rd6, 56800235583;
	@%p6 bra 	$L__BB0_53;
	shr.u64 	%rd48, %rd6, 1;
	mul.hi.u64 	%rd49, %rd48, -8925843906633654007;
	shr.u64 	%rd50, %rd49, 4;
	mul.lo.s64 	%rd51, %rd50, 62;
	sub.s64 	%rd52, %rd6, %rd51;
	add.s64 	%rd53, %rd47, %rd52;
	ld.const.u8 	%rs47, [%rd53];
	cvta.to.local.u64 	%rd55, %rd54;
	st.local.u8 	[%rd55], %rs47;
	cvt.u32.u64 	%r409, %rd50;
	shr.u32 	%r410, %r409, 1;
	mul.hi.u32 	%r411, %r410, -2078209981;
	shr.u32 	%r412, %r411, 4;
	mul.lo.s32 	%r413, %r412, 62;
	sub.s32 	%r414, %r409, %r413;
	cvt.u64.u32 	%rd56, %r414;
	add.s64 	%rd57, %rd47, %rd56;
	ld.const.u8 	%rs48, [%rd57];
	st.local.u8 	[%rd55+1], %rs48;
	mul.hi.u64 	%rd58, %rd6, 2457006494729263899;
	shr.u64 	%rd59, %rd58, 9;
	cvt.u32.u64 	%r415, %rd59;
	shr.u32 	%r416, %r415, 1;
	mul.hi.u32 	%r417, %r416, -2078209981;
	shr.u32 	%r418, %r417, 4;
	mul.lo.s32 	%r419, %r418, 62;
	sub.s32 	%r420, %r415, %r419;
	cvt.u64.u32 	%rd60, %r420;
	add.s64 	%rd61, %rd47, %rd60;
	ld.const.s8 	%rs49, [%rd61];
	st.local.u8 	[%rd55+2], %rs49;
	shr.u64 	%rd62, %rd6, 3;
	mul.hi.u64 	%rd63, %rd62, 2536264768752788541;
	shr.u64 	%rd64, %rd63, 12;
	cvt.u32.u64 	%r421, %rd64;
	shr.u32 	%r422, %r421, 1;
	mul.hi.u32 	%r423, %r422, -2078209981;
	shr.u32 	%r424, %r423, 4;
	mul.lo.s32 	%r425, %r424, 62;
	sub.s32 	%r426, %r421, %r425;
	cvt.u64.u32 	%rd65, %r426;
	add.s64 	%rd66, %rd47, %rd65;
	ld.const.u8 	%rs50, [%rd66];
	st.local.u8 	[%rd55+3], %rs50;
	mul.hi.u64 	%rd67, %rd6, 5236159522586402149;
	shr.u64 	%rd68, %rd67, 22;
	cvt.u16.u64 	%rs51, %rd68;
	shr.u16 	%rs52, %rs51, 1;
	mul.hi.u16 	%rs53, %rs52, 16913;
	shr.u16 	%rs54, %rs53, 3;
	mul.lo.s16 	%rs55, %rs54, 62;
	sub.s16 	%rs56, %rs51, %rs55;
	cvt.u64.u16 	%rd69, %rs56;
	add.s64 	%rd70, %rd47, %rd69;
	ld.const.u8 	%rs57, [%rd70];
	st.local.u8 	[%rd55+4], %rs57;
	mul.hi.u64 	%rd71, %rd6, 2702533947141368851;
	shr.u64 	%rd72, %rd71, 27;
	add.s64 	%rd73, %rd47, %rd72;
	ld.const.u8 	%rs58, [%rd73];
	st.local.u8 	[%rd55+5], %rs58;
	mov.b16 	%rs59, 0;
	st.local.u8 	[%rd55+6], %rs59;
	cvt.u32.u16 	%r427, %rs47;
	shl.b32 	%r428, %r427, 24;
	cvt.u32.u16 	%r429, %rs48;
	cvt.s32.s8 	%r430, %r429;
	shl.b32 	%r431, %r430, 16;
	or.b32  	%r432, %r431, %r428;
	mul.wide.s16 	%r433, %rs49, 256;
	or.b32  	%r434, %r432, %r433;
	cvt.u32.u16 	%r435, %rs50;
	cvt.s32.s8 	%r436, %r435;
	or.b32  	%r437, %r434, %r436;
	cvt.u32.u16 	%r438, %rs57;
	shl.b32 	%r439, %r438, 24;
	cvt.u32.u16 	%r440, %rs58;
	cvt.s32.s8 	%r441, %r440;
	shl.b32 	%r442, %r441, 16;
	or.b32  	%r443, %r442, %r439;
	st.local.v4.u32 	[%rd2], {%r437, %r443, %r19, %r18};
	mov.b32 	%r444, 0;
	mov.b32 	%r445, -2147483648;
	st.local.v4.u32 	[%rd2+16], {%r445, %r444, %r444, %r444};
	st.local.v4.u32 	[%rd2+32], {%r444, %r444, %r444, %r444};
	mov.b32 	%r446, 112;
	st.local.v4.u32 	[%rd2+48], {%r444, %r444, %r444, %r446};
	mov.b16 	%rs160, 16;
$L__BB0_12:
	and.b16  	%rs60, %rs160, 255;
	cvt.u32.u16 	%r447, %rs160;
	and.b32  	%r448, %r447, 255;
	mul.wide.u32 	%rd74, %r448, 4;
	add.s64 	%rd75, %rd2, %rd74;
	ld.local.v4.u32 	{%r449, %r450, %r451, %r452}, [%rd75+-64];
	shf.l.wrap.b32 	%r453, %r450, %r450, 25;
	shf.l.wrap.b32 	%r454, %r450, %r450, 14;
	xor.b32  	%r455, %r453, %r454;
	shr.u32 	%r456, %r450, 3;
	xor.b32  	%r457, %r455, %r456;
	.pragma "used_bytes_mask 65295";
	ld.local.v4.u32 	{%r458, %r459, %r460, %r461}, [%rd75+-16];
	shf.l.wrap.b32 	%r462, %r460, %r460, 15;
	shf.l.wrap.b32 	%r463, %r460, %r460, 13;
	xor.b32  	%r464, %r462, %r463;
	shr.u32 	%r465, %r460, 10;
	xor.b32  	%r466, %r464, %r465;
	add.s32 	%r467, %r457, %r449;
	ld.local.u32 	%r468, [%rd75+-28];
	add.s32 	%r469, %r467, %r468;
	add.s32 	%r470, %r469, %r466;
	shf.l.wrap.b32 	%r471, %r451, %r451, 25;
	shf.l.wrap.b32 	%r472, %r451, %r451, 14;
	xor.b32  	%r473, %r471, %r472;
	shr.u32 	%r474, %r451, 3;
	xor.b32  	%r475, %r473, %r474;
	shf.l.wrap.b32 	%r476, %r461, %r461, 15;
	shf.l.wrap.b32 	%r477, %r461, %r461, 13;
	xor.b32  	%r478, %r476, %r477;
	shr.u32 	%r479, %r461, 10;
	xor.b32  	%r480, %r478, %r479;
	add.s32 	%r481, %r475, %r450;
	ld.local.v2.u32 	{%r482, %r483}, [%rd75+-24];
	add.s32 	%r484, %r481, %r482;
	add.s32 	%r485, %r484, %r480;
	shf.l.wrap.b32 	%r486, %r452, %r452, 25;
	shf.l.wrap.b32 	%r487, %r452, %r452, 14;
	xor.b32  	%r488, %r486, %r487;
	shr.u32 	%r489, %r452, 3;
	xor.b32  	%r490, %r488, %r489;
	shf.l.wrap.b32 	%r491, %r470, %r470, 15;
	shf.l.wrap.b32 	%r492, %r470, %r470, 13;
	xor.b32  	%r493, %r491, %r492;
	shr.u32 	%r494, %r470, 10;
	xor.b32  	%r495, %r493, %r494;
	add.s32 	%r496, %r490, %r451;
	add.s32 	%r497, %r496, %r483;
	add.s32 	%r498, %r497, %r495;
	ld.local.u32 	%r499, [%rd75+-48];
	shf.l.wrap.b32 	%r500, %r499, %r499, 25;
	shf.l.wrap.b32 	%r501, %r499, %r499, 14;
	xor.b32  	%r502, %r500, %r501;
	shr.u32 	%r503, %r499, 3;
	xor.b32  	%r504, %r502, %r503;
	shf.l.wrap.b32 	%r505, %r485, %r485, 15;
	shf.l.wrap.b32 	%r506, %r485, %r485, 13;
	xor.b32  	%r507, %r505, %r506;
	shr.u32 	%r508, %r485, 10;
	xor.b32  	%r509, %r507, %r508;
	add.s32 	%r510, %r504, %r452;
	add.s32 	%r511, %r510, %r458;
	add.s32 	%r512, %r511, %r509;
	st.local.v4.u32 	[%rd75], {%r470, %r485, %r498, %r512};
	add.s16 	%rs160, %rs160, 4;
	setp.lt.u16 	%p7, %rs60, 60;
	@%p7 bra 	$L__BB0_12;
	mov.b16 	%rs161, 0;
	mov.u32 	%r663, %r658;
	mov.u32 	%r664, %r659;
	mov.u32 	%r665, %r660;
	mov.u32 	%r666, %r661;
	mov.u32 	%r667, %r654;
	mov.u32 	%r668, %r655;
	mov.u32 	%r669, %r656;
	mov.u32 	%r670, %r657;
$L__BB0_14:
	shf.l.wrap.b32 	%r513, %r670, %r670, 26;
	shf.l.wrap.b32 	%r514, %r670, %r670, 21;
	xor.b32  	%r515, %r513, %r514;
	shf.l.wrap.b32 	%r516, %r670, %r670, 7;
	xor.b32  	%r517, %r515, %r516;
	and.b32  	%r518, %r669, %r670;
	not.b32 	%r519, %r670;
	and.b32  	%r520, %r668, %r519;
	or.b32  	%r521, %r520, %r518;
	add.s32 	%r522, %r667, %r517;
	add.s32 	%r523, %r522, %r521;
	and.b16  	%rs62, %rs161, 255;
	cvt.u32.u16 	%r524, %rs161;
	and.b32  	%r525, %r524, 255;
	mul.wide.u32 	%rd76, %r525, 4;
	mov.u64 	%rd77, K;
	add.s64 	%rd78, %rd77, %rd76;
	ld.const.u32 	%r526, [%rd78];
	add.s32 	%r527, %r523, %r526;
	add.s64 	%rd79, %rd2, %rd76;
	ld.local.v4.u32 	{%r528, %r529, %r530, %r531}, [%rd79];
	add.s32 	%r532, %r527, %r528;
	shf.l.wrap.b32 	%r533, %r666, %r666, 30;
	shf.l.wrap.b32 	%r534, %r666, %r666, 19;
	xor.b32  	%r535, %r533, %r534;
	shf.l.wrap.b32 	%r536, %r666, %r666, 10;
	xor.b32  	%r537, %r535, %r536;
	or.b32  	%r538, %r664, %r665;
	and.b32  	%r539, %r538, %r666;
	and.b32  	%r540, %r664, %r665;
	or.b32  	%r541, %r539, %r540;
	add.s32 	%r667, %r663, %r532;
	add.s32 	%r542, %r537, %r532;
	add.s32 	%r663, %r542, %r541;
	shf.l.wrap.b32 	%r543, %r667, %r667, 26;
	shf.l.wrap.b32 	%r544, %r667, %r667, 21;
	xor.b32  	%r545, %r543, %r544;
	shf.l.wrap.b32 	%r546, %r667, %r667, 7;
	xor.b32  	%r547, %r545, %r546;
	and.b32  	%r548, %r670, %r667;
	not.b32 	%r549, %r667;
	and.b32  	%r550, %r669, %r549;
	or.b32  	%r551, %r550, %r548;
	add.s32 	%r552, %r668, %r547;
	add.s32 	%r553, %r552, %r551;
	ld.const.u32 	%r554, [%rd78+4];
	add.s32 	%r555, %r553, %r554;
	add.s32 	%r556, %r555, %r529;
	shf.l.wrap.b32 	%r557, %r663, %r663, 30;
	shf.l.wrap.b32 	%r558, %r663, %r663, 19;
	xor.b32  	%r559, %r557, %r558;
	shf.l.wrap.b32 	%r560, %r663, %r663, 10;
	xor.b32  	%r561, %r559, %r560;
	or.b32  	%r562, %r665, %r666;
	and.b32  	%r563, %r562, %r663;
	and.b32  	%r564, %r665, %r666;
	or.b32  	%r565, %r563, %r564;
	add.s32 	%r668, %r664, %r556;
	add.s32 	%r566, %r561, %r556;
	add.s32 	%r664, %r566, %r565;
	shf.l.wrap.b32 	%r567, %r668, %r668, 26;
	shf.l.wrap.b32 	%r568, %r668, %r668, 21;
	xor.b32  	%r569, %r567, %r568;
	shf.l.wrap.b32 	%r570, %r668, %r668, 7;
	xor.b32  	%r571, %r569, %r570;
	and.b32  	%r572, %r667, %r668;
	not.b32 	%r573, %r668;
	and.b32  	%r574, %r670, %r573;
	or.b32  	%r575, %r574, %r572;
	add.s32 	%r576, %r669, %r571;
	add.s32 	%r577, %r576, %r575;
	ld.const.u32 	%r578, [%rd78+8];
	add.s32 	%r579, %r577, %r578;
	add.s32 	%r580, %r579, %r530;
	shf.l.wrap.b32 	%r581, %r664, %r664, 30;
	shf.l.wrap.b32 	%r582, %r664, %r664, 19;
	xor.b32  	%r583, %r581, %r582;
	shf.l.wrap.b32 	%r584, %r664, %r664, 10;
	xor.b32  	%r585, %r583, %r584;
	or.b32  	%r586, %r666, %r663;
	and.b32  	%r587, %r586, %r664;
	and.b32  	%r588, %r666, %r663;
	or.b32  	%r589, %r587, %r588;
	add.s32 	%r669, %r665, %r580;
	add.s32 	%r590, %r585, %r580;
	add.s32 	%r665, %r590, %r589;
	shf.l.wrap.b32 	%r591, %r669, %r669, 26;
	shf.l.wrap.b32 	%r592, %r669, %r669, 21;
	xor.b32  	%r593, %r591, %r592;
	shf.l.wrap.b32 	%r594, %r669, %r669, 7;
	xor.b32  	%r595, %r593, %r594;
	and.b32  	%r596, %r668, %r669;
	not.b32 	%r597, %r669;
	and.b32  	%r598, %r667, %r597;
	or.b32  	%r599, %r598, %r596;
	add.s32 	%r600, %r670, %r595;
	add.s32 	%r601, %r600, %r599;
	ld.const.u32 	%r602, [%rd78+12];
	add.s32 	%r603, %r601, %r602;
	add.s32 	%r604, %r603, %r531;
	shf.l.wrap.b32 	%r605, %r665, %r665, 30;
	shf.l.wrap.b32 	%r606, %r665, %r665, 19;
	xor.b32  	%r607, %r605, %r606;
	shf.l.wrap.b32 	%r608, %r665, %r665, 10;
	xor.b32  	%r609, %r607, %r608;
	or.b32  	%r610, %r663, %r664;
	and.b32  	%r611, %r610, %r665;
	and.b32  	%r612, %r663, %r664;
	or.b32  	%r613, %r611, %r612;
	add.s32 	%r670, %r666, %r604;
	add.s32 	%r614, %r609, %r604;
	add.s32 	%r666, %r614, %r613;
	add.s16 	%rs161, %rs161, 4;
	setp.lt.u16 	%p8, %rs62, 60;
	@%p8 bra 	$L__BB0_14;
	setp.lt.s32 	%p9, %r56, 1;
	add.s32 	%r661, %r666, %r661;
	add.s32 	%r660, %r665, %r660;
	add.s32 	%r659, %r664, %r659;
	add.s32 	%r658, %r663, %r658;
	add.s32 	%r657, %r670, %r657;
	add.s32 	%r656, %r669, %r656;
	add.s32 	%r655, %r668, %r655;
	add.s32 	%r654, %r667, %r654;
	@%p9 bra 	$L__BB0_52;
	shr.u32 	%r616, %r660, 16;
	and.b32  	%r617, %r660, -16711681;
	cvt.u64.u32 	%rd80, %r617;
	{ .reg .b32 tmp; mov.b64 {%r618, tmp}, %rd80; }
	prmt.b32 	%r619, %r618, 0, 291;
	{ .reg .b32 tmp; mov.b64 {tmp, %r620}, %rd80; }
	prmt.b32 	%r621, %r620, 0, 291;
	mov.b64 	%rd81, {%r621, %r619};
	shr.u32 	%r622, %r660, 24;
	and.b32  	%r623, %r661, 16777215;
	prmt.b32 	%r624, %r623, 0, 291;
	cvt.u64.u32 	%rd82, %r624;
	shr.u32 	%r625, %r661, 24;
	cvt.u16.u32 	%rs9, %r625;
	shr.u64 	%rd83, %rd82, 8;
	cvt.u16.u64 	%rs10, %rd83;
	shr.u64 	%rd84, %rd82, 16;
	cvt.u16.u64 	%rs11, %rd84;
	shr.u64 	%rd85, %rd82, 24;
	cvt.u16.u64 	%rs12, %rd85;
	cvt.u16.u32 	%rs13, %r622;
	{ .reg .b16 tmp; mov.b32 {tmp, %rs14}, %r660; }
	shr.u64 	%rd86, %rd81, 48;
	cvt.u16.u64 	%rs15, %rd86;
	shr.u64 	%rd87, %rd81, 56;
	cvt.u16.u64 	%rs16, %rd87;
	shr.u32 	%r626, %r654, 8;
	cvt.u16.u32 	%rs17, %r626;
	{ .reg .b16 tmp; mov.b32 {tmp, %rs18}, %r654; }
	shr.u32 	%r627, %r654, 24;
	cvt.u16.u32 	%rs19, %r627;
	shr.u32 	%r628, %r655, 8;
	cvt.u16.u32 	%rs20, %r628;
	{ .reg .b16 tmp; mov.b32 {tmp, %rs21}, %r655; }
	shr.u32 	%r629, %r655, 24;
	cvt.u16.u32 	%rs22, %r629;
	shr.u32 	%r630, %r656, 8;
	cvt.u16.u32 	%rs23, %r630;
	{ .reg .b16 tmp; mov.b32 {tmp, %rs24}, %r656; }
	shr.u32 	%r631, %r656, 24;
	cvt.u16.u32 	%rs25, %r631;
	shr.u32 	%r632, %r657, 8;
	cvt.u16.u32 	%rs26, %r632;
	{ .reg .b16 tmp; mov.b32 {tmp, %rs27}, %r657; }
	shr.u32 	%r633, %r657, 24;
	cvt.u16.u32 	%rs28, %r633;
	shr.u32 	%r634, %r658, 8;
	cvt.u16.u32 	%rs29, %r634;
	{ .reg .b16 tmp; mov.b32 {tmp, %rs30}, %r658; }
	shr.u32 	%r635, %r658, 24;
	cvt.u16.u32 	%rs31, %r635;
	cvt.u64.u32 	%rd88, %r616;
	shl.b64 	%rd89, %rd88, 40;
	and.b64  	%rd90, %rd89, 280375465082880;
	prmt.b32 	%r636, %r661, 0, 291;
	cvt.u64.u32 	%rd91, %r636;
	or.b64  	%rd92, %rd90, %rd91;
	or.b64  	%rd7, %rd92, %rd81;
	mov.b32 	%r671, 0;
	and.b16  	%rs67, %rs10, 255;
	and.b16  	%rs70, %rs11, 255;
	and.b16  	%rs77, %rs14, 255;
	and.b16  	%rs80, %rs15, 255;
	and.b16  	%rs102, %rs30, 255;
	and.b16  	%rs105, %rs29, 255;
	and.b16  	%rs114, %rs27, 255;
	and.b16  	%rs117, %rs26, 255;
	and.b16  	%rs126, %rs24, 255;
	and.b16  	%rs129, %rs23, 255;
	and.b16  	%rs138, %rs21, 255;
	and.b16  	%rs141, %rs20, 255;
	and.b16  	%rs150, %rs18, 255;
	and.b16  	%rs153, %rs17, 255;
$L__BB0_17:
	shl.b32 	%r637, %r671, 3;
	mov.u32 	%r638, _ZZ30find_passwords_optimized_multiPKhS0_iiyE11quick_check;
	add.s32 	%r639, %r638, %r637;
	ld.shared.u64 	%rd93, [%r639];
	setp.ne.s64 	%p10, %rd7, %rd93;
	@%p10 bra 	$L__BB0_51;
	shl.b32 	%r640, %r671, 5;
	cvt.u64.u32 	%rd94, %r640;
	add.s64 	%rd8, %rd1, %rd94;
	ld.global.nc.u8 	%rs63, [%rd8];
	cvt.u16.u8 	%rs64, %rs63;
	setp.ne.s16 	%p11, %rs64, %rs9;
	@%p11 bra 	$L__BB0_51;
	ld.global.nc.u8 	%rs65, [%rd8+1];
	cvt.u16.u8 	%rs66, %rs65;
	setp.ne.s16 	%p12, %rs66, %rs67;
	@%p12 bra 	$L__BB0_51;
	ld.global.nc.u8 	%rs68, [%rd8+2];
	cvt.u16.u8 	%rs69, %rs68;
	setp.ne.s16 	%p13, %rs69, %rs70;
	@%p13 bra 	$L__BB0_51;
	ld.global.nc.u8 	%rs71, [%rd8+3];
	cvt.u16.u8 	%rs72, %rs71;
	setp.ne.s16 	%p14, %rs72, %rs12;
	@%p14 bra 	$L__BB0_51;
	ld.global.nc.u8 	%rs73, [%rd8+4];
	cvt.u16.u8 	%rs74, %rs73;
	setp.ne.s16 	%p15, %rs74, %rs13;
	@%p15 bra 	$L__BB0_51;
	ld.global.nc.u8 	%rs75, [%rd8+5];
	cvt.u16.u8 	%rs76, %rs75;
	setp.ne.s16 	%p16, %rs76, %rs77;
	@%p16 bra 	$L__BB0_51;
	ld.global.nc.u8 	%rs78, [%rd8+6];
	cvt.u16.u8 	%rs79, %rs78;
	setp.ne.s16 	%p17, %rs79, %rs80;
	@%p17 bra 	$L__BB0_51;
	ld.global.nc.u8 	%rs81, [%rd8+7];
	cvt.u16.u8 	%rs82, %rs81;
	setp.ne.s16 	%p18, %rs82, %rs16;
	@%p18 bra 	$L__BB0_51;
	ld.global.nc.u8 	%rs83, [%rd8+8];
	cvt.u16.u8 	%rs84, %rs83;
	shr.u32 	%r641, %r659, 24;
	cvt.u16.u32 	%rs85, %r641;
	setp.ne.s16 	%p19, %rs84, %rs85;
	@%p19 bra 	$L__BB0_51;
	ld.global.nc.u8 	%rs86, [%rd8+9];
	cvt.u16.u8 	%rs87, %rs86;
	{ .reg .b16 tmp; mov.b32 {tmp, %rs88}, %r659; }
	and.b16  	%rs89, %rs88, 255;
	setp.ne.s16 	%p20, %rs87, %rs89;
	@%p20 bra 	$L__BB0_51;
	ld.global.nc.u8 	%rs90, [%rd8+10];
	cvt.u16.u8 	%rs91, %rs90;
	cvt.u16.u32 	%rs92, %r659;
	shr.u16 	%rs93, %rs92, 8;
	setp.ne.s16 	%p21, %rs91, %rs93;
	@%p21 bra 	$L__BB0_51;
	ld.global.nc.u8 	%rs94, [%rd8+11];
	cvt.u16.u8 	%rs95, %rs94;
	cvt.u16.u32 	%rs96, %r659;
	and.b16  	%rs97, %rs96, 255;
	setp.ne.s16 	%p22, %rs95, %rs97;
	@%p22 bra 	$L__BB0_51;
	ld.global.nc.u8 	%rs98, [%rd8+12];
	cvt.u16.u8 	%rs99, %rs98;
	setp.ne.s16 	%p23, %rs99, %rs31;
	@%p23 bra 	$L__BB0_51;
	ld.global.nc.u8 	%rs100, [%rd8+13];
	cvt.u16.u8 	%rs101, %rs100;
	setp.ne.s16 	%p24, %rs101, %rs102;
	@%p24 bra 	$L__BB0_51;
	ld.global.nc.u8 	%rs103, [%rd8+14];
	cvt.u16.u8 	%rs104, %rs103;
	setp.ne.s16 	%p25, %rs104, %rs105;
	@%p25 bra 	$L__BB0_51;
	ld.global.nc.u8 	%rs106, [%rd8+15];
	cvt.u16.u8 	%rs107, %rs106;
	cvt.u16.u32 	%rs108, %r658;
	and.b16  	%rs109, %rs108, 255;
	setp.ne.s16 	%p26, %rs107, %rs109;
	@%p26 bra 	$L__BB0_51;
	ld.global.nc.u8 	%rs110, [%rd8+16];
	cvt.u16.u8 	%rs111, %rs110;
	setp.ne.s16 	%p27, %rs111, %rs28;
	@%p27 bra 	$L__BB0_51;
	ld.global.nc.u8 	%rs112, [%rd8+17];
	cvt.u16.u8 	%rs113, %rs112;
	setp.ne.s16 	%p28, %rs113, %rs114;
	@%p28 bra 	$L__BB0_51;
	ld.global.nc.u8 	%rs115, [%rd8+18];
	cvt.u16.u8 	%rs116, %rs115;
	setp.ne.s16 	%p29, %rs116, %rs117;
	@%p29 bra 	$L__BB0_51;
	ld.global.nc.u8 	%rs118, [%rd8+19];
	cvt.u16.u8 	%rs119, %rs118;
	cvt.u16.u32 	%rs120, %r657;
	and.b16  	%rs121, %rs120, 255;
	setp.ne.s16 	%p30, %rs119, %rs121;
	@%p30 bra 	$L__BB0_51;
	ld.global.nc.u8 	%rs122, [%rd8+20];
	cvt.u16.u8 	%rs123, %rs122;
	setp.ne.s16 	%p31, %rs123, %rs25;
	@%p31 bra 	$L__BB0_51;
	ld.global.nc.u8 	%rs124, [%rd8+21];
	cvt.u16.u8 	%rs125, %rs124;
	setp.ne.s16 	%p32, %rs125, %rs126;
	@%p32 bra 	$L__BB0_51;
	ld.global.nc.u8 	%rs127, [%rd8+22];
	cvt.u16.u8 	%rs128, %rs127;
	setp.ne.s16 	%p33, %rs128, %rs129;
	@%p33 bra 	$L__BB0_51;
	ld.global.nc.u8 	%rs130, [%rd8+23];
	cvt.u16.u8 	%rs131, %rs130;
	cvt.u16.u32 	%rs132, %r656;
	and.b16  	%rs133, %rs132, 255;
	setp.ne.s16 	%p34, %rs131, %rs133;
	@%p34 bra 	$L__BB0_51;
	ld.global.nc.u8 	%rs134, [%rd8+24];
	cvt.u16.u8 	%rs135, %rs134;
	setp.ne.s16 	%p35, %rs135, %rs22;
	@%p35 bra 	$L__BB0_51;
	ld.global.nc.u8 	%rs136, [%rd8+25];
	cvt.u16.u8 	%rs137, %rs136;
	setp.ne.s16 	%p36, %rs137, %rs138;
	@%p36 bra 	$L__BB0_51;
	ld.global.nc.u8 	%rs139, [%rd8+26];
	cvt.u16.u8 	%rs140, %rs139;
	setp.ne.s16 	%p37, %rs140, %rs141;
	@%p37 bra 	$L__BB0_51;
	ld.global.nc.u8 	%rs142, [%rd8+27];
	cvt.u16.u8 	%rs143, %rs142;
	cvt.u16.u32 	%rs144, %r655;
	and.b16  	%rs145, %rs144, 255;
	setp.ne.s16 	%p38, %rs143, %rs145;
	@%p38 bra 	$L__BB0_51;
	ld.global.nc.u8 	%rs146, [%rd8+28];
	cvt.u16.u8 	%rs147, %rs146;
	setp.ne.s16 	%p39, %rs147, %rs19;
	@%p39 bra 	$L__BB0_51;
	ld.global.nc.u8 	%rs148, [%rd8+29];
	cvt.u16.u8 	%rs149, %rs148;
	setp.ne.s16 	%p40, %rs149, %rs150;
	@%p40 bra 	$L__BB0_51;
	ld.global.nc.u8 	%rs151, [%rd8+30];
	cvt.u16.u8 	%rs152, %rs151;
	setp.ne.s16 	%p41, %rs152, %rs153;
	@%p41 bra 	$L__BB0_51;
	ld.global.nc.u8 	%rs154, [%rd8+31];
	cvt.u16.u8 	%rs155, %rs154;
	cvt.u16.u32 	%rs156, %r654;
	and.b16  	%rs157, %rs156, 255;
	setp.ne.s16 	%p42, %rs155, %rs157;
	@%p42 bra 	$L__BB0_51;
	add.u64 	%rd95, %SP, 256;
	add.u64 	%rd96, %SPL, 256;
	add.u64 	%rd97, %SP, 280;
	st.local.v2.u64 	[%rd96], {%rd97, %rd6};
	mov.u64 	%rd98, $str$9;
	cvta.global.u64 	%rd99, %rd98;
	{ // callseq 38, 0
	.param .b64 param0;
	st.param.b64 	[param0], %rd99;
	.param .b64 param1;
	st.param.b64 	[param1], %rd95;
	.param .b32 retval0;
	call.uni (retval0), 
	vprintf, 
	(
	param0, 
	param1
	);
	ld.param.b32 	%r642, [retval0];
	} // callseq 38
$L__BB0_51:
	add.s32 	%r671, %r671, 1;
	setp.ne.s32 	%p43, %r671, %r56;
	@%p43 bra 	$L__BB0_17;
$L__BB0_52:
	ld.param.u32 	%r645, [_Z30find_passwords_optimized_multiPKhS0_iiy_param_3];
	add.s32 	%r662, %r662, 1;
	setp.ne.s32 	%p44, %r662, %r645;
	@%p44 bra 	$L__BB0_10;
$L__BB0_53:
	ret;

}


// ===== COMPILED SASS (sm_100) =====

	.target	sm_100

	.elftype	@"ET_EXEC"


//--------------------- .note.nv.tkinfo           --------------------------
	.section	.note.nv.tkinfo,"",@"SHT_NOTE"
	.sectionflags	@"SHF_NOTE_NV_TKINFO"
	.tkinfo
        /*0018*/ 	.word	0x00000002
        /*0030*/ 	.string	""
        /*0030*/ 	.string	"ptxas"
        /*0030*/ 	.string	"Cuda compilation tools, release 13.0, V13.0.88"
        /*0030*/ 	.string	"Build cuda_13.0.r13.0/compiler.36424714_0"
        /*0030*/ 	.string	"-arch sm_100 -m 64 "



//--------------------- .note.nv.cuinfo           --------------------------
	.section	.note.nv.cuinfo,"",@"SHT_NOTE"
	.sectionflags	@"SHF_NOTE_NV_CUINFO"
        /*0018*/ 	.short	0x0002
        /*001a*/ 	.short	0x0064
        /*001c*/ 	.short	0x0082
	.zero		2


//--------------------- .nv.info                  --------------------------
	.section	.nv.info,"",@"SHT_CUDA_INFO"
	.align	4


	//----- nvinfo : EIATTR_REGCOUNT
	.align		4
        /*0000*/ 	.byte	0x04, 0x2f
        /*0002*/ 	.short	(.L_14 - .L_13)
	.align		4
.L_13:
        /*0004*/ 	.word	index@(_Z30find_passwords_optimized_multiPKhS0_iiy)
        /*0008*/ 	.word	0x00000040


	//----- nvinfo : EIATTR_FRAME_SIZE
	.align		4
.L_14:
        /*000c*/ 	.byte	0x04, 0x11
        /*000e*/ 	.short	(.L_16 - .L_15)
	.align		4
.L_15:
        /*0010*/ 	.word	index@(_Z30find_passwords_optimized_multiPKhS0_iiy)
        /*0014*/ 	.word	0x00000120


	//----- nvinfo : EIATTR_MIN_STACK_SIZE
	.align		4
.L_16:
        /*0018*/ 	.byte	0x04, 0x12
        /*001a*/ 	.short	(.L_18 - .L_17)
	.align		4
.L_17:
        /*001c*/ 	.word	index@(_Z30find_passwords_optimized_multiPKhS0_iiy)
        /*0020*/ 	.word	0x00000120
.L_18:


//--------------------- .nv.compat                --------------------------
	.section	.nv.compat,"",@"SHT_CUDA_COMPAT_INFO"
	.align	4
        /*0000*/ 	.byte	0x02, 0x09, 0x00, 0x00, 0x02, 0x02, 0x01, 0x00, 0x02, 0x05, 0x05, 0x00, 0x03, 0x07, 0x01, 0x01
        /*0010*/ 	.byte	0x02, 0x03, 0x00, 0x00, 0x02, 0x06, 0x01, 0x00, 0x04, 0x0b, 0x08, 0x00, 0x09, 0x00, 0x00, 0x00
        /*0020*/ 	.byte	0x00, 0x00, 0x00, 0x00


//--------------------- .nv.info._Z30find_passwords_optimized_multiPKhS0_iiy --------------------------
	.section	.nv.info._Z30find_passwords_optimized_multiPKhS0_iiy,"",@"SHT_CUDA_INFO"
	.sectionflags	@""
	.align	4


	//----- nvinfo : EIATTR_CUDA_API_VERSION
	.align		4
        /*0000*/ 	.byte	0x04, 0x37
        /*0002*/ 	.short	(.L_20 - .L_19)
.L_19:
        /*0004*/ 	.word	0x00000082


	//----- nvinfo : EIATTR_KPARAM_INFO
	.align		4
.L_20:
        /*0008*/ 	.byte	0x04, 0x17
        /*000a*/ 	.short	(.L_22 - .L_21)
.L_21:
        /*000c*/ 	.word	0x00000000
        /*0010*/ 	.short	0x0004
        /*0012*/ 	.short	0x0018
        /*0014*/ 	.byte	0x00, 0xf0, 0x21, 0x00


	//----- nvinfo : EIATTR_KPARAM_INFO
	.align		4
.L_22:
        /*0018*/ 	.byte	0x04, 0x17
        /*001a*/ 	.short	(.L_24 - .L_23)
.L_23:
        /*001c*/ 	.word	0x00000000
        /*0020*/ 	.short	0x0003
        /*0022*/ 	.short	0x0014
        /*0024*/ 	.byte	0x00, 0xf0, 0x11, 0x00


	//----- nvinfo : EIATTR_KPARAM_INFO
	.align		4
.L_24:
        /*0028*/ 	.byte	0x04, 0x17
        /*002a*/ 	.short	(.L_26 - .L_25)
.L_25:
        /*002c*/ 	.word	0x00000000
        /*0030*/ 	.short	0x0002
        /*0032*/ 	.short	0x0010
        /*0034*/ 	.byte	0x00, 0xf0, 0x11, 0x00


	//----- nvinfo : EIATTR_KPARAM_INFO
	.align		4
.L_26:
        /*0038*/ 	.byte	0x04, 0x17
        /*003a*/ 	.short	(.L_28 - .L_27)
.L_27:
        /*003c*/ 	.word	0x00000000
        /*0040*/ 	.short	0x0001
        /*0042*/ 	.short	0x0008
        /*0044*/ 	.byte	0x00, 0xf5, 0x21, 0x00


	//----- nvinfo : EIATTR_KPARAM_INFO
	.align		4
.L_28:
        /*0048*/ 	.byte	0x04, 0x17
        /*004a*/ 	.short	(.L_30 - .L_29)
.L_29:
        /*004c*/ 	.word	0x00000000
        /*0050*/ 	.short	0x0000
        /*0052*/ 	.short	0x0000
        /*0054*/ 	.byte	0x00, 0xf5, 0x21, 0x00


	//----- nvinfo : EIATTR_SPARSE_MMA_MASK
	.align		4
.L_30:
        /*0058*/ 	.byte	0x03, 0x50
        /*005a*/ 	.short	0x0000


	//----- nvinfo : EIATTR_MAXREG_COUNT
	.align		4
        /*005c*/ 	.byte	0x03, 0x1b
        /*005e*/ 	.short	0x00ff


	//----- nvinfo : EIATTR_NUM_BARRIERS
	.align		4
        /*0060*/ 	.byte	0x02, 0x4c
        /*0062*/ 	.byte	0x01
	.zero		1


	//----- nvinfo : EIATTR_EXTERNS
	.align		4
        /*0064*/ 	.byte	0x04, 0x0f
        /*0066*/ 	.short	(.L_32 - .L_31)


	//   ....[0]....
	.align		4
.L_31:
        /*0068*/ 	.word	index@(vprintf)


	//----- nvinfo : EIATTR_MERCURY_ISA_VERSION
	.align		4
.L_32:
        /*006c*/ 	.byte	0x03, 0x5f
        /*006e*/ 	.short	0x0101


	//----- nvinfo : EIATTR_VRC_CTA_INIT_COUNT
	.align		4
        /*0070*/ 	.byte	0x02, 0x4a
	.zero		1
	.zero		1


	//----- nvinfo : EIATTR_SYSCALL_OFFSETS
	.align		4
        /*0074*/ 	.byte	0x04, 0x46
        /*0076*/ 	.short	(.L_34 - .L_33)


	//   ....[0]....
.L_33:
        /*0078*/ 	.word	0x00000270


	//   ....[1]....
        /*007c*/ 	.word	0x00000310


	//   ....[2]....
        /*0080*/ 	.word	0x00000380


	//   ....[3]....
        /*0084*/ 	.word	0x00000420


	//   ....[4]....
        /*0088*/ 	.word	0x00000ff0


	//   ....[5]....
        /*008c*/ 	.word	0x000010a0


	//   ....[6]....
        /*0090*/ 	.word	0x00001140


	//   ....[7]....
        /*0094*/ 	.word	0x000011e0


	//   ....[8]....
        /*0098*/ 	.word	0x00001280


	//   ....[9]....
        /*009c*/ 	.word	0x00001310


	//   ....[10]....
        /*00a0*/ 	.word	0x000013b0


	//   ....[11]....
        /*00a4*/ 	.word	0x00001450


	//   ....[12]....
        /*00a8*/ 	.word	0x000014f0


	//   ....[13]....
        /*00ac*/ 	.word	0x00001580


	//   ....[14]....
        /*00b0*/ 	.word	0x00001620


	//   ....[15]....
        /*00b4*/ 	.word	0x000016c0


	//   ....[16]....
        /*00b8*/ 	.word	0x00001760


	//   ....[17]....
        /*00bc*/ 	.word	0x000017f0


	//   ....[18]....
        /*00c0*/ 	.word	0x00001890


	//   ....[19]....
        /*00c4*/ 	.word	0x00001930


	//   ....[20]....
        /*00c8*/ 	.word	0x000019d0


	//   ....[21]....
        /*00cc*/ 	.word	0x00001a60


	//   ....[22]....
        /*00d0*/ 	.word	0x00001b00


	//   ....[23]....
        /*00d4*/ 	.word	0x00001ba0


	//   ....[24]....
        /*00d8*/ 	.word	0x00001c40


	//   ....[25]....
        /*00dc*/ 	.word	0x00001cd0


	//   ....[26]....
        /*00e0*/ 	.word	0x00001d70


	//   ....[27]....
        /*00e4*/ 	.word	0x00001e10


	//   ....[28]....
        /*00e8*/ 	.word	0x00001eb0


	//   ....[29]....
        /*00ec*/ 	.word	0x00001f40


	//   ....[30]....
        /*00f0*/ 	.word	0x00001fe0


	//   ....[31]....
        /*00f4*/ 	.word	0x00002080


	//   ....[32]....
        /*00f8*/ 	.word	0x00002120


	//   ....[33]....
        /*00fc*/ 	.word	0x000021b0


	//   ....[34]....
        /*0100*/ 	.word	0x00002250


	//   ....[35]....
        /*0104*/ 	.word	0x000022f0


	//   ....[36]....
        /*0108*/ 	.word	0x00002390


	//   ....[37]....
        /*010c*/ 	.word	0x00002400


	//   ....[38]....
        /*0110*/ 	.word	0x00004260


	//----- nvinfo : EIATTR_EXIT_INSTR_OFFSETS
	.align		4
.L_34:
        /*0114*/ 	.byte	0x04, 0x1c
        /*0116*/ 	.short	(.L_36 - .L_35)


	//   ....[0]....
.L_35:
        /*0118*/ 	.word	0x00002440


	//   ....[1]....
        /*011c*/ 	.word	0x000026a0


	//   ....[2]....
        /*0120*/ 	.word	0x000042f0


	//----- nvinfo : EIATTR_CRS_STACK_SIZE
	.align		4
.L_36:
        /*0124*/ 	.byte	0x04, 0x1e
        /*0126*/ 	.short	(.L_38 - .L_37)
.L_37:
        /*0128*/ 	.word	0x00000000


	//----- nvinfo : EIATTR_CBANK_PARAM_SIZE
	.align		4
.L_38:
        /*012c*/ 	.byte	0x03, 0x19
        /*012e*/ 	.short	0x0020


	//----- nvinfo : EIATTR_PARAM_CBANK
	.align		4
        /*0130*/ 	.byte	0x04, 0x0a
        /*0132*/ 	.short	(.L_40 - .L_39)
	.align		4
.L_39:
        /*0134*/ 	.word	index@(.nv.constant0._Z30find_passwords_optimized_multiPKhS0_iiy)
        /*0138*/ 	.short	0x0380
        /*013a*/ 	.short	0x0020


	//----- nvinfo : EIATTR_SW_WAR
	.align		4
.L_40:
        /*013c*/ 	.byte	0x04, 0x36
        /*013e*/ 	.short	(.L_42 - .L_41)
.L_41:
        /*0140*/ 	.word	0x00000008
.L_42:


//--------------------- .nv.callgraph             --------------------------
	.section	.nv.callgraph,"",@"SHT_CUDA_CALLGRAPH"
	.align	4
	.sectionentsize	8
	.align		4
        /*0000*/ 	.word	0x00000000
	.align		4
        /*0004*/ 	.word	0xffffffff
	.align		4
        /*0008*/ 	.word	index@(_Z30find_passwords_optimized_multiPKhS0_iiy)
	.align		4
        /*000c*/ 	.word	index@(vprintf)
	.align		4
        /*0010*/ 	.word	0x00000000
	.align		4
        /*0014*/ 	.word	0xfffffffe
	.align		4
        /*0018*/ 	.word	0x00000000
	.align		4
        /*001c*/ 	.word	0xfffffffd
	.align		4
        /*0020*/ 	.word	0x00000000
	.align		4
        /*0024*/ 	.word	0xfffffffc


//--------------------- .nv.constant4             --------------------------
	.section	.nv.constant4,"a",@progbits
	.align	8
	.align		8
.nv.constant4:
        /*0000*/ 	.dword	vprintf
	.align		8
        /*0008*/ 	.dword	$str
	.align		8
        /*0010*/ 	.dword	$str$1
	.align		8
        /*0018*/ 	.dword	$str$2
	.align		8
        /*0020*/ 	.dword	$str$3
	.align		8
        /*0028*/ 	.dword	$str$4
	.align		8
        /*0030*/ 	.dword	$str$5
	.align		8
        /*0038*/ 	.dword	$str$6
	.align		8
        /*0040*/ 	.dword	$str$7
	.align		8
        /*0048*/ 	.dword	$str$8
	.align		8
        /*0050*/ 	.dword	$str$9


//--------------------- .nv.constant3             --------------------------
	.section	.nv.constant3,"a",@progbits
	.align	8
.nv.constant3:
	.type		total_passwords,@object
	.size		total_passwords,(charset - total_passwords)
total_passwords:
        /*0000*/ 	.byte	0x40, 0xd0, 0x8e, 0x39, 0x0d, 0x00, 0x00, 0x00
	.type		charset,@object
	.size		charset,(.L_1 - charset)
charset:
        /*0008*/ 	.byte	0x61, 0x62, 0x63, 0x64, 0x65, 0x66, 0x67, 0x68, 0x69, 0x6a, 0x6b, 0x6c, 0x6d, 0x6e, 0x6f, 0x70
        /*0018*/ 	.byte	0x71, 0x72, 0x73, 0x74, 0x75, 0x76, 0x77, 0x78, 0x79, 0x7a, 0x41, 0x42, 0x43, 0x44, 0x45, 0x46
        /*0028*/ 	.byte	0x47, 0x48, 0x49, 0x4a, 0x4b, 0x4c, 0x4d, 0x4e, 0x4f, 0x50, 0x51, 0x52, 0x53, 0x54, 0x55, 0x56
        /*0038*/ 	.byte	0x57, 0x58, 0x59, 0x5a, 0x30, 0x31, 0x32, 0x33, 0x34, 0x35, 0x36, 0x37, 0x38, 0x39, 0x00
.L_1:
	.zero		1
	.type		K,@object
	.size		K,(.L_2 - K)
K:
        /*0048*/ 	.byte	0x98, 0x2f, 0x8a, 0x42, 0x91, 0x44, 0x37, 0x71, 0xcf, 0xfb, 0xc0, 0xb5, 0xa5, 0xdb, 0xb5, 0xe9
        /* <DEDUP_REMOVED lines=15> */
.L_2:


//--------------------- .text._Z30find_passwords_optimized_multiPKhS0_iiy --------------------------
	.section	.text._Z30find_passwords_optimized_multiPKhS0_iiy,"ax",@progbits
	.align	128
        .global         _Z30find_passwords_optimized_multiPKhS0_iiy
        .type           _Z30find_passwords_optimized_multiPKhS0_iiy,@function
        .size           _Z30find_passwords_optimized_multiPKhS0_iiy,(.L_x_53 - _Z30find_passwords_optimized_multiPKhS0_iiy)
        .other          _Z30find_passwords_optimized_multiPKhS0_iiy,@"STO_CUDA_ENTRY STV_DEFAULT"
_Z30find_passwords_optimized_multiPKhS0_iiy:
.text._Z30find_passwords_optimized_multiPKhS0_iiy:
[----:B------:R-:W0:Y:S01]  /*0000*/  LDC R1, c[0x0][0x37c] ;  /* 0x0000df00ff017b82 */ /* 0x000e220000000800 */
[----:B------:R-:W1:Y:S01]  /*0010*/  S2R R35, SR_TID.X ;  /* 0x0000000000237919 */ /* 0x000e620000002100 */
[----:B------:R-:W1:Y:S06]  /*0020*/  LDCU UR4, c[0x0][0x390] ;  /* 0x00007200ff0477ac */ /* 0x000e6c0008000800 */
[----:B------:R-:W2:Y:S01]  /*0030*/  LDC.64 R32, c[0x0][0x398] ;  /* 0x0000e600ff207b82 */ /* 0x000ea20000000a00 */
[----:B0-----:R-:W-:Y:S01]  /*0040*/  VIADD R1, R1, 0xfffffee0 ;  /* 0xfffffee001017836 */ /* 0x001fe20000000000 */
[----:B------:R-:W0:Y:S01]  /*0050*/  LDCU.64 UR36, c[0x0][0x358] ;  /* 0x00006b00ff2477ac */ /* 0x000e220008000a00 */
[----:B-1----:R-:W-:-:S13]  /*0060*/  ISETP.GE.U32.AND P0, PT, R35, UR4, PT ;  /* 0x0000000423007c0c */ /* 0x002fda000bf06070 */
[----:B------:R-:W1:Y:S02]  /*0070*/  @!P0 LDC.64 R2, c[0x0][0x388] ;  /* 0x0000e200ff028b82 */ /* 0x000e640000000a00 */
[----:B-1----:R-:W-:-:S05]  /*0080*/  @!P0 LEA R2, P1, R35, R2, 0x5 ;  /* 0x0000000223028211 */ /* 0x002fca00078228ff */
[----:B------:R-:W-:-:S06]  /*0090*/  @!P0 IMAD.X R3, RZ, RZ, R3, P1 ;  /* 0x000000ffff038224 */ /* 0x000fcc00008e0603 */
[----:B0-----:R-:W3:Y:S01]  /*00a0*/  @!P0 LDG.E.64.CONSTANT R2, desc[UR36][R2.64] ;  /* 0x0000002402028981 */ /* 0x001ee2000c1e9b00 */
[----:B------:R-:W0:Y:S01]  /*00b0*/  S2UR UR4, SR_CTAID.X ;  /* 0x00000000000479c3 */ /* 0x000e220000002500 */
[----:B------:R-:W1:Y:S01]  /*00c0*/  LDCU UR7, c[0x0][0x2fc] ;  /* 0x00005f80ff0777ac */ /* 0x000e620008000800 */
[----:B------:R-:W-:Y:S01]  /*00d0*/  @!P0 MOV R0, 0x400 ;  /* 0x0000040000008802 */ /* 0x000fe20000000f00 */
[----:B------:R-:W4:Y:S01]  /*00e0*/  @!P0 S2R R5, SR_CgaCtaId ;  /* 0x0000000000058919 */ /* 0x000f220000008800 */
[----:B------:R-:W-:Y:S01]  /*00f0*/  BSSY.RECONVERGENT B6, `(.L_x_0) ;  /* 0x0000232000067945 */ /* 0x000fe20003800200 */
[----:B------:R-:W0:Y:S01]  /*0100*/  LDCU UR5, c[0x0][0x360] ;  /* 0x00006c00ff0577ac */ /* 0x000e220008000800 */
[----:B------:R-:W5:Y:S01]  /*0110*/  LDCU UR6, c[0x0][0x2f8] ;  /* 0x00005f00ff0677ac */ /* 0x000f620008000800 */
[----:B0-----:R-:W-:Y:S01]  /*0120*/  UIMAD UR4, UR4, UR5, URZ ;  /* 0x00000005040472a4 */ /* 0x001fe2000f8e02ff */
[----:B-----5:R-:W-:Y:S02]  /*0130*/  IADD3 R34, P1, PT, R1, UR6, RZ ;  /* 0x0000000601227c10 */ /* 0x020fe4000ff3e0ff */
[----:B----4-:R-:W-:-:S05]  /*0140*/  @!P0 LEA R0, R5, R0, 0x18 ;  /* 0x0000000005008211 */ /* 0x010fca00078ec0ff */
[----:B------:R-:W-:-:S05]  /*0150*/  @!P0 IMAD R5, R35, 0x8, R0 ;  /* 0x0000000823058824 */ /* 0x000fca00078e0200 */
[----:B---3--:R0:W-:Y:S01]  /*0160*/  @!P0 STS.64 [R5], R2 ;  /* 0x0000000205008388 */ /* 0x0081e20000000a00 */
[----:B------:R-:W-:Y:S01]  /*0170*/  BAR.SYNC.DEFER_BLOCKING 0x0 ;  /* 0x0000000000007b1d */ /* 0x000fe20000010000 */
[----:B--2---:R-:W-:Y:S01]  /*0180*/  IADD3 R35, P0, P2, R32, UR4, R35 ;  /* 0x0000000420237c10 */ /* 0x004fe2000fa1e023 */
[----:B-1----:R-:W-:-:S03]  /*0190*/  IMAD.X R32, RZ, RZ, UR7, P1 ;  /* 0x00000007ff207e24 */ /* 0x002fc600088e06ff */
[----:B------:R-:W-:Y:S02]  /*01a0*/  IADD3.X R33, PT, PT, RZ, R33, RZ, P0, P2 ;  /* 0x00000021ff217210 */ /* 0x000fe400007e44ff */
[----:B------:R-:W-:Y:S02]  /*01b0*/  ISETP.NE.U32.AND P0, PT, R35, RZ, PT ;  /* 0x000000ff2300720c */ /* 0x000fe40003f05070 */
[----:B------:R-:W-:Y:S02]  /*01c0*/  IADD3 R16, P2, PT, R34, 0x110, RZ ;  /* 0x0000011022107810 */ /* 0x000fe40007f5e0ff */
[----:B------:R-:W-:-:S03]  /*01d0*/  ISETP.NE.AND.EX P0, PT, R33, RZ, PT, P0 ;  /* 0x000000ff2100720c */ /* 0x000fc60003f05300 */
[----:B------:R-:W-:-:S10]  /*01e0*/  IMAD.X R17, RZ, RZ, R32, P2 ;  /* 0x000000ffff117224 */ /* 0x000fd400010e0620 */
[----:B0-----:R-:W-:Y:S05]  /*01f0*/  @P0 BRA `(.L_x_1) ;  /* 0x0000002000840947 */ /* 0x001fea0003800000 */
[----:B------:R-:W-:Y:S01]  /*0200*/  MOV R2, 0x0 ;  /* 0x0000000000027802 */ /* 0x000fe20000000f00 */
[----:B------:R-:W0:Y:S01]  /*0210*/  LDCU.64 UR4, c[0x4][0x18] ;  /* 0x01000300ff0477ac */ /* 0x000e220008000a00 */
[----:B------:R-:W-:Y:S02]  /*0220*/  CS2R R6, SRZ ;  /* 0x0000000000067805 */ /* 0x000fe4000001ff00 */
[----:B------:R1:W2:Y:S01]  /*0230*/  LDC.64 R8, c[0x4][R2] ;  /* 0x0100000002087b82 */ /* 0x0002a20000000a00 */
[----:B0-----:R-:W-:Y:S02]  /*0240*/  IMAD.U32 R4, RZ, RZ, UR4 ;  /* 0x00000004ff047e24 */ /* 0x001fe4000f8e00ff */
[----:B-1----:R-:W-:-:S07]  /*0250*/  IMAD.U32 R5, RZ, RZ, UR5 ;  /* 0x00000005ff057e24 */ /* 0x002fce000f8e00ff */
[----:B------:R-:W-:-:S07]  /*0260*/  LEPC R20, `(.L_x_2) ;  /* 0x000000001014794e */ /* 0x000fce0000000000 */
[----:B--2---:R-:W-:Y:S05]  /*0270*/  CALL.ABS.NOINC R8 ;  /* 0x0000000008007343 */ /* 0x004fea0003c00000 */
.L_x_2:
[----:B------:R-:W0:Y:S01]  /*0280*/  LDC.64 R8, c[0x4][0x8] ;  /* 0x01000200ff087b82 */ /* 0x000e220000000a00 */
[----:B------:R-:W1:Y:S01]  /*0290*/  LDCU.64 UR4, c[0x4][0x20] ;  /* 0x01000400ff0477ac */ /* 0x000e620008000a00 */
[----:B------:R-:W-:Y:S02]  /*02a0*/  IMAD.MOV.U32 R6, RZ, RZ, R16 ;  /* 0x000000ffff067224 */ /* 0x000fe400078e0010 */
[----:B------:R-:W-:-:S04]  /*02b0*/  IMAD.MOV.U32 R7, RZ, RZ, R17 ;  /* 0x000000ffff077224 */ /* 0x000fc800078e0011 */
[----:B------:R2:W3:Y:S01]  /*02c0*/  LDC.64 R10, c[0x4][R2] ;  /* 0x01000000020a7b82 */ /* 0x0004e20000000a00 */
[----:B-1----:R-:W-:Y:S02]  /*02d0*/  IMAD.U32 R4, RZ, RZ, UR4 ;  /* 0x00000004ff047e24 */ /* 0x002fe4000f8e00ff */
[----:B------:R-:W-:Y:S01]  /*02e0*/  IMAD.U32 R5, RZ, RZ, UR5 ;  /* 0x00000005ff057e24 */ /* 0x000fe2000f8e00ff */
[----:B0-----:R2:W-:Y:S06]  /*02f0*/  STL.64 [R1+0x110], R8 ;  /* 0x0001100801007387 */ /* 0x0015ec0000100a00 */
[----:B------:R-:W-:-:S07]  /*0300*/  LEPC R20, `(.L_x_3) ;  /* 0x000000001014794e */ /* 0x000fce0000000000 */
[----:B--23--:R-:W-:Y:S05]  /*0310*/  CALL.ABS.NOINC R10 ;  /* 0x000000000a007343 */ /* 0x00cfea0003c00000 */
.L_x_3:
[----:B------:R0:W1:Y:S01]  /*0320*/  LDC.64 R8, c[0x4][R2] ;  /* 0x0100000002087b82 */ /* 0x0000620000000a00 */
[----:B------:R-:W2:Y:S01]  /*0330*/  LDCU.64 UR4, c[0x4][0x28] ;  /* 0x01000500ff0477ac */ /* 0x000ea20008000a00 */
[----:B------:R-:W-:Y:S01]  /*0340*/  CS2R R6, SRZ ;  /* 0x0000000000067805 */ /* 0x000fe2000001ff00 */
[----:B--2---:R-:W-:Y:S02]  /*0350*/  IMAD.U32 R4, RZ, RZ, UR4 ;  /* 0x00000004ff047e24 */ /* 0x004fe4000f8e00ff */
[----:B0-----:R-:W-:-:S07]  /*0360*/  IMAD.U32 R5, RZ, RZ, UR5 ;  /* 0x00000005ff057e24 */ /* 0x001fce000f8e00ff */
[----:B------:R-:W-:-:S07]  /*0370*/  LEPC R20, `(.L_x_4) ;  /* 0x000000001014794e */ /* 0x000fce0000000000 */
[----:B-1----:R-:W-:Y:S05]  /*0380*/  CALL.ABS.NOINC R8 ;  /* 0x0000000008007343 */ /* 0x002fea0003c00000 */
.L_x_4:
[----:B------:R-:W0:Y:S01]  /*0390*/  LDC.64 R8, c[0x4][0x10] ;  /* 0x01000400ff087b82 */ /* 0x000e220000000a00 */
[----:B------:R-:W1:Y:S01]  /*03a0*/  LDCU.64 UR4, c[0x4][0x30] ;  /* 0x01000600ff0477ac */ /* 0x000e620008000a00 */
[----:B------:R-:W-:Y:S02]  /*03b0*/  IMAD.MOV.U32 R6, RZ, RZ, R16 ;  /* 0x000000ffff067224 */ /* 0x000fe400078e0010 */
[----:B------:R-:W-:-:S04]  /*03c0*/  IMAD.MOV.U32 R7, RZ, RZ, R17 ;  /* 0x000000ffff077224 */ /* 0x000fc800078e0011 */
[----:B------:R-:W2:Y:S01]  /*03d0*/  LDC.64 R2, c[0x4][R2] ;  /* 0x0100000002027b82 */ /* 0x000ea20000000a00 */
[----:B-1----:R-:W-:Y:S02]  /*03e0*/  IMAD.U32 R4, RZ, RZ, UR4 ;  /* 0x00000004ff047e24 */ /* 0x002fe4000f8e00ff */
[----:B------:R-:W-:Y:S01]  /*03f0*/  IMAD.U32 R5, RZ, RZ, UR5 ;  /* 0x00000005ff057e24 */ /* 0x000fe2000f8e00ff */
[----:B0-----:R0:W-:Y:S06]  /*0400*/  STL.64 [R1+0x110], R8 ;  /* 0x0001100801007387 */ /* 0x0011ec0000100a00 */
[----:B------:R-:W-:-:S07]  /*0410*/  LEPC R20, `(.L_x_5) ;  /* 0x000000001014794e */ /* 0x000fce0000000000 */
[----:B0-2---:R-:W-:Y:S05]  /*0420*/  CALL.ABS.NOINC R2 ;  /* 0x0000000002007343 */ /* 0x005fea0003c00000 */
.L_x_5:
[----:B------:R-:W-:Y:S01]  /*0430*/  IMAD.MOV.U32 R4, RZ, RZ, 0x6a4e6452 ;  /* 0x6a4e6452ff047424 */ /* 0x000fe200078e00ff */
[----:B------:R-:W-:Y:S01]  /*0440*/  CS2R R10, SRZ ;  /* 0x00000000000a7805 */ /* 0x000fe2000001ff00 */
[----:B------:R-:W-:Y:S01]  /*0450*/  IMAD.MOV.U32 R5, RZ, RZ, 0x54410000 ;  /* 0x54410000ff057424 */ /* 0x000fe200078e00ff */
[----:B------:R-:W-:Y:S01]  /*0460*/  CS2R R12, SRZ ;  /* 0x00000000000c7805 */ /* 0x000fe2000001ff00 */
[----:B------:R-:W-:Y:S01]  /*0470*/  IMAD.MOV.U32 R6, RZ, RZ, 0xe8b22df ;  /* 0x0e8b22dfff067424 */ /* 0x000fe200078e00ff */
[----:B------:R0:W-:Y:S01]  /*0480*/  STL.128 [R1+0x20], RZ ;  /* 0x000020ff01007387 */ /* 0x0001e20000100c00 */
[----:B------:R-:W-:Y:S01]  /*0490*/  IMAD.MOV.U32 R7, RZ, RZ, -0x3a761786 ;  /* 0xc589e87aff077424 */ /* 0x000fe200078e00ff */
[----:B------:R-:W-:Y:S01]  /*04a0*/  BSSY.RECONVERGENT B0, `(.L_x_6) ;  /* 0x000003e000007945 */ /* 0x000fe20003800200 */
[----:B------:R-:W-:Y:S02]  /*04b0*/  IMAD.MOV.U32 R8, RZ, RZ, -0x80000000 ;  /* 0x80000000ff087424 */ /* 0x000fe400078e00ff */
[----:B------:R-:W-:Y:S01]  /*04c0*/  IMAD.MOV.U32 R9, RZ, RZ, RZ ;  /* 0x000000ffff097224 */ /* 0x000fe200078e00ff */
[----:B------:R0:W-:Y:S01]  /*04d0*/  STL.128 [R1], R4 ;  /* 0x0000000401007387 */ /* 0x0001e20000100c00 */
[----:B------:R-:W-:-:S02]  /*04e0*/  IMAD.MOV.U32 R15, RZ, RZ, 0x70 ;  /* 0x00000070ff0f7424 */ /* 0x000fc400078e00ff */
[----:B------:R-:W-:Y:S01]  /*04f0*/  IMAD.MOV.U32 R14, RZ, RZ, RZ ;  /* 0x000000ffff0e7224 */ /* 0x000fe200078e00ff */
[----:B------:R0:W-:Y:S01]  /*0500*/  STL.128 [R1+0x10], R8 ;  /* 0x0000100801007387 */ /* 0x0001e20000100c00 */
[----:B------:R-:W-:-:S03]  /*0510*/  IMAD.MOV.U32 R0, RZ, RZ, 0x10 ;  /* 0x00000010ff007424 */ /* 0x000fc600078e00ff */
[----:B------:R0:W-:Y:S04]  /*0520*/  STL.128 [R1+0x30], R12 ;  /* 0x0000300c01007387 */ /* 0x0001e80000100c00 */
.L_x_7:
[----:B------:R-:W-:-:S05]  /*0530*/  LOP3.LUT R2, R0, 0xff, RZ, 0xc0, !PT ;  /* 0x000000ff00027812 */ /* 0x000fca00078ec0ff */
[----:B01----:R-:W-:-:S05]  /*0540*/  IMAD R8, R2, 0x4, R1 ;  /* 0x0000000402087824 */ /* 0x003fca00078e0201 */
[----:B------:R-:W2:Y:S04]  /*0550*/  LDL.128 R4, [R8+-0x40] ;  /* 0xffffc00008047983 */ /* 0x000ea80000100c00 */
[----:B------:R-:W3:Y:S04]  /*0560*/  LDL.64 R2, [R8+-0x18] ;  /* 0xffffe80008027983 */ /* 0x000ee80000100a00 */
[----:B------:R-:W4:Y:S04]  /*0570*/  LDL.64 R14, [R8+-0x8] ;  /* 0xfffff800080e7983 */ /* 0x000f280000100a00 */
[----:B------:R-:W5:Y:S04]  /*0580*/  LDL R13, [R8+-0x1c] ;  /* 0xffffe400080d7983 */ /* 0x000f680000100800 */
[----:B------:R-:W5:Y:S04]  /*0590*/  LDL R19, [R8+-0x30] ;  /* 0xffffd00008137983 */ /* 0x000f680000100800 */
[----:B------:R-:W5:Y:S01]  /*05a0*/  LDL R12, [R8+-0x10] ;  /* 0xfffff000080c7983 */ /* 0x000f620000100800 */
[----:B--2---:R-:W-:-:S02]  /*05b0*/  SHF.L.W.U32.HI R16, R6, 0x19, R6 ;  /* 0x0000001906107819 */ /* 0x004fc40000010e06 */
[--C-:B------:R-:W-:Y:S02]  /*05c0*/  SHF.L.W.U32.HI R17, R6, 0xe, R6.reuse ;  /* 0x0000000e06117819 */ /* 0x100fe40000010e06 */
[----:B------:R-:W-:Y:S02]  /*05d0*/  SHF.R.U32.HI R18, RZ, 0x3, R6 ;  /* 0x00000003ff127819 */ /* 0x000fe40000011606 */
[C-C-:B------:R-:W-:Y:S02]  /*05e0*/  SHF.L.W.U32.HI R9, R5.reuse, 0x19, R5.reuse ;  /* 0x0000001905097819 */ /* 0x140fe40000010e05 */
[--C-:B------:R-:W-:Y:S02]  /*05f0*/  SHF.L.W.U32.HI R10, R5, 0xe, R5.reuse ;  /* 0x0000000e050a7819 */ /* 0x100fe40000010e05 */
[----:B------:R-:W-:Y:S02]  /*0600*/  SHF.R.U32.HI R11, RZ, 0x3, R5 ;  /* 0x00000003ff0b7819 */ /* 0x000fe40000011605 */
[----:B------:R-:W-:-:S02]  /*0610*/  LOP3.LUT R16, R18, R16, R17, 0x96, !PT ;  /* 0x0000001012107212 */ /* 0x000fc400078e9611 */
[----:B------:R-:W-:Y:S02]  /*0620*/  LOP3.LUT R9, R11, R9, R10, 0x96, !PT ;  /* 0x000000090b097212 */ /* 0x000fe400078e960a */
[----:B---3--:R-:W-:Y:S02]  /*0630*/  IADD3 R16, PT, PT, R2, R16, R5 ;  /* 0x0000001002107210 */ /* 0x008fe40007ffe005 */
[C-C-:B----4-:R-:W-:Y:S02]  /*0640*/  SHF.L.W.U32.HI R10, R14.reuse, 0xf, R14.reuse ;  /* 0x0000000f0e0a7819 */ /* 0x150fe40000010e0e */
[----:B------:R-:W-:Y:S02]  /*0650*/  SHF.L.W.U32.HI R11, R14, 0xd, R14 ;  /* 0x0000000d0e0b7819 */ /* 0x000fe40000010e0e */
[C-C-:B------:R-:W-:Y:S02]  /*0660*/  SHF.L.W.U32.HI R2, R15.reuse, 0xf, R15.reuse ;  /* 0x0000000f0f027819 */ /* 0x140fe40000010e0f */
[----:B------:R-:W-:-:S02]  /*0670*/  SHF.L.W.U32.HI R5, R15, 0xd, R15 ;  /* 0x0000000d0f057819 */ /* 0x000fc40000010e0f */
[----:B------:R-:W-:Y:S02]  /*0680*/  SHF.R.U32.HI R14, RZ, 0xa, R14 ;  /* 0x0000000aff0e7819 */ /* 0x000fe4000001160e */
[----:B------:R-:W-:Y:S02]  /*0690*/  SHF.R.U32.HI R15, RZ, 0xa, R15 ;  /* 0x0000000aff0f7819 */ /* 0x000fe4000001160f */
[----:B-----5:R-:W-:Y:S02]  /*06a0*/  IADD3 R9, PT, PT, R13, R9, R4 ;  /* 0x000000090d097210 */ /* 0x020fe40007ffe004 */
[----:B------:R-:W-:Y:S02]  /*06b0*/  LOP3.LUT R4, R14, R10, R11, 0x96, !PT ;  /* 0x0000000a0e047212 */ /* 0x000fe400078e960b */
[----:B------:R-:W-:Y:S02]  /*06c0*/  LOP3.LUT R5, R15, R2, R5, 0x96, !PT ;  /* 0x000000020f057212 */ /* 0x000fe400078e9605 */
[C---:B------:R-:W-:Y:S01]  /*06d0*/  SHF.L.W.U32.HI R14, R19.reuse, 0x19, R19 ;  /* 0x00000019130e7819 */ /* 0x040fe20000010e13 */
[----:B------:R-:W-:Y:S01]  /*06e0*/  IMAD.IADD R4, R4, 0x1, R9 ;  /* 0x0000000104047824 */ /* 0x000fe200078e0209 */
[----:B------:R-:W-:Y:S01]  /*06f0*/  SHF.L.W.U32.HI R17, R19, 0xe, R19 ;  /* 0x0000000e13117819 */ /* 0x000fe20000010e13 */
[----:B------:R-:W-:Y:S01]  /*0700*/  IMAD.IADD R5, R5, 0x1, R16 ;  /* 0x0000000105057824 */ /* 0x000fe200078e0210 */
[----:B------:R-:W-:-:S02]  /*0710*/  SHF.L.W.U32.HI R10, R7, 0x19, R7 ;  /* 0x00000019070a7819 */ /* 0x000fc40000010e07 */
[--C-:B------:R-:W-:Y:S02]  /*0720*/  SHF.L.W.U32.HI R11, R7, 0xe, R7.reuse ;  /* 0x0000000e070b7819 */ /* 0x100fe40000010e07 */
[----:B------:R-:W-:Y:S02]  /*0730*/  SHF.R.U32.HI R13, RZ, 0x3, R7 ;  /* 0x00000003ff0d7819 */ /* 0x000fe40000011607 */
[----:B------:R-:W-:Y:S02]  /*0740*/  SHF.R.U32.HI R19, RZ, 0x3, R19 ;  /* 0x00000003ff137819 */ /* 0x000fe40000011613 */
[----:B------:R-:W-:Y:S02]  /*0750*/  LOP3.LUT R10, R13, R10, R11, 0x96, !PT ;  /* 0x0000000a0d0a7212 */ /* 0x000fe400078e960b */
[----:B------:R-:W-:Y:S02]  /*0760*/  LOP3.LUT R14, R19, R14, R17, 0x96, !PT ;  /* 0x0000000e130e7212 */ /* 0x000fe400078e9611 */
[----:B------:R-:W-:-:S02]  /*0770*/  SHF.L.W.U32.HI R2, R4, 0xf, R4 ;  /* 0x0000000f04027819 */ /* 0x000fc40000010e04 */
[--C-:B------:R-:W-:Y:S02]  /*0780*/  SHF.L.W.U32.HI R9, R4, 0xd, R4.reuse ;  /* 0x0000000d04097819 */ /* 0x100fe40000010e04 */
[----:B------:R-:W-:Y:S02]  /*0790*/  SHF.R.U32.HI R11, RZ, 0xa, R4 ;  /* 0x0000000aff0b7819 */ /* 0x000fe40000011604 */
[C-C-:B------:R-:W-:Y:S02]  /*07a0*/  SHF.L.W.U32.HI R13, R5.reuse, 0xf, R5.reuse ;  /* 0x0000000f050d7819 */ /* 0x140fe40000010e05 */
[--C-:B------:R-:W-:Y:S02]  /*07b0*/  SHF.L.W.U32.HI R16, R5, 0xd, R5.reuse ;  /* 0x0000000d05107819 */ /* 0x100fe40000010e05 */
[----:B------:R-:W-:Y:S02]  /*07c0*/  SHF.R.U32.HI R15, RZ, 0xa, R5 ;  /* 0x0000000aff0f7819 */ /* 0x000fe40000011605 */
[----:B------:R-:W-:-:S02]  /*07d0*/  IADD3 R12, PT, PT, R12, R14, R7 ;  /* 0x0000000e0c0c7210 */ /* 0x000fc40007ffe007 */
[----:B------:R-:W-:Y:S02]  /*07e0*/  IADD3 R3, PT, PT, R3, R10, R6 ;  /* 0x0000000a03037210 */ /* 0x000fe40007ffe006 */
[----:B------:R-:W-:Y:S02]  /*07f0*/  LOP3.LUT R2, R11, R2, R9, 0x96, !PT ;  /* 0x000000020b027212 */ /* 0x000fe400078e9609 */
[----:B------:R-:W-:-:S03]  /*0800*/  LOP3.LUT R7, R15, R13, R16, 0x96, !PT ;  /* 0x0000000d0f077212 */ /* 0x000fc600078e9610 */
[----:B------:R-:W-:Y:S02]  /*0810*/  IMAD.IADD R6, R2, 0x1, R3 ;  /* 0x0000000102067824 */ /* 0x000fe400078e0203 */
[----:B------:R-:W-:Y:S01]  /*0820*/  IMAD.IADD R7, R7, 0x1, R12 ;  /* 0x0000000107077824 */ /* 0x000fe200078e020c */
[----:B------:R-:W-:-:S04]  /*0830*/  LOP3.LUT R2, R0, 0xff, RZ, 0xc0, !PT ;  /* 0x000000ff00027812 */ /* 0x000fc800078ec0ff */
[----:B------:R1:W-:Y:S01]  /*0840*/  STL.128 [R8], R4 ;  /* 0x0000000408007387 */ /* 0x0003e20000100c00 */
[----:B------:R-:W-:Y:S01]  /*0850*/  ISETP.GE.U32.AND P0, PT, R2, 0x3c, PT ;  /* 0x0000003c0200780c */ /* 0x000fe20003f06070 */
[----:B------:R-:W-:-:S12]  /*0860*/  VIADD R0, R0, 0x4 ;  /* 0x0000000400007836 */ /* 0x000fd80000000000 */
[----:B------:R-:W-:Y:S05]  /*0870*/  @!P0 BRA `(.L_x_7) ;  /* 0xfffffffc002c8947 */ /* 0x000fea000383ffff */
[----:B------:R-:W-:Y:S05]  /*0880*/  BSYNC.RECONVERGENT B0 ;  /* 0x0000000000007941 */ /* 0x000fea0003800200 */
.L_x_6:
[----:B------:R-:W-:Y:S01]  /*0890*/  BSSY.RECONVERGENT B0, `(.L_x_8) ;  /* 0x000004e000007945 */ /* 0x000fe20003800200 */
[----:B------:R-:W-:Y:S01]  /*08a0*/  PRMT R0, RZ, 0x7610, R0 ;  /* 0x00007610ff007816 */ /* 0x000fe20000000000 */
[----:B------:R-:W-:Y:S02]  /*08b0*/  IMAD.MOV.U32 R49, RZ, RZ, 0x510e527f ;  /* 0x510e527fff317424 */ /* 0x000fe400078e00ff */
[----:B------:R-:W-:Y:S02]  /*08c0*/  IMAD.MOV.U32 R48, RZ, RZ, -0x64fa9774 ;  /* 0x9b05688cff307424 */ /* 0x000fe400078e00ff */
[----:B------:R-:W-:Y:S02]  /*08d0*/  IMAD.MOV.U32 R47, RZ, RZ, 0x1f83d9ab ;  /* 0x1f83d9abff2f7424 */ /* 0x000fe400078e00ff */
[----:B------:R-:W-:Y:S02]  /*08e0*/  IMAD.MOV.U32 R46, RZ, RZ, 0x5be0cd19 ;  /* 0x5be0cd19ff2e7424 */ /* 0x000fe400078e00ff */
[----:B------:R-:W-:-:S02]  /*08f0*/  IMAD.MOV.U32 R53, RZ, RZ, 0x6a09e667 ;  /* 0x6a09e667ff357424 */ /* 0x000fc400078e00ff */
[----:B------:R-:W-:Y:S02]  /*0900*/  IMAD.MOV.U32 R52, RZ, RZ, -0x4498517b ;  /* 0xbb67ae85ff347424 */ /* 0x000fe400078e00ff */
[----:B------:R-:W-:Y:S02]  /*0910*/  IMAD.MOV.U32 R51, RZ, RZ, 0x3c6ef372 ;  /* 0x3c6ef372ff337424 */ /* 0x000fe400078e00ff */
[----:B------:R-:W-:-:S07]  /*0920*/  IMAD.MOV.U32 R50, RZ, RZ, -0x5ab00ac6 ;  /* 0xa54ff53aff327424 */ /* 0x000fce00078e00ff */
.L_x_9:
[----:B------:R-:W-:-:S05]  /*0930*/  LOP3.LUT R2, R0, 0xff, RZ, 0xc0, !PT ;  /* 0x000000ff00027812 */ /* 0x000fca00078ec0ff */
[----:B-1----:R-:W-:-:S06]  /*0940*/  IMAD R4, R2, 0x4, R1 ;  /* 0x0000000402047824 */ /* 0x002fcc00078e0201 */
[----:B------:R-:W2:Y:S01]  /*0950*/  LDL.128 R4, [R4] ;  /* 0x0000000004047983 */ /* 0x000ea20000100c00 */
[----:B------:R-:W-:Y:S01]  /*0960*/  IMAD.SHL.U32 R9, R2, 0x4, RZ ;  /* 0x0000000402097824 */ /* 0x000fe200078e00ff */
[C-C-:B------:R-:W-:Y:S02]  /*0970*/  SHF.L.W.U32.HI R2, R49.reuse, 0x1a, R49.reuse ;  /* 0x0000001a31027819 */ /* 0x140fe40000010e31 */
[C-C-:B------:R-:W-:Y:S01]  /*0980*/  SHF.L.W.U32.HI R3, R49.reuse, 0x15, R49.reuse ;  /* 0x0000001531037819 */ /* 0x140fe20000010e31 */
[----:B------:R-:W2:Y:S01]  /*0990*/  LDC R10, c[0x3][R9+0x48] ;  /* 0x00c01200090a7b82 */ /* 0x000ea20000000800 */
[----:B------:R-:W-:Y:S02]  /*09a0*/  SHF.L.W.U32.HI R8, R49, 0x7, R49 ;  /* 0x0000000731087819 */ /* 0x000fe40000010e31 */
[----:B------:R-:W-:Y:S02]  /*09b0*/  SHF.L.W.U32.HI R11, R53, 0x13, R53 ;  /* 0x00000013350b7819 */ /* 0x000fe40000010e35 */
[----:B------:R-:W-:-:S02]  /*09c0*/  LOP3.LUT R3, R8, R2, R3, 0x96, !PT ;  /* 0x0000000208037212 */ /* 0x000fc400078e9603 */
[----:B------:R-:W-:Y:S01]  /*09d0*/  LOP3.LUT R2, R48, R49, R47, 0xe2, !PT ;  /* 0x0000003130027212 */ /* 0x000fe200078ee22f */
[----:B------:R-:W0:Y:S03]  /*09e0*/  LDC R12, c[0x3][R9+0x4c] ;  /* 0x00c01300090c7b82 */ /* 0x000e260000000800 */
[----:B------:R-:W-:Y:S02]  /*09f0*/  IADD3 R3, PT, PT, R2, R46, R3 ;  /* 0x0000002e02037210 */ /* 0x000fe40007ffe003 */
[----:B------:R-:W-:-:S03]  /*0a00*/  SHF.L.W.U32.HI R2, R53, 0x1e, R53 ;  /* 0x0000001e35027819 */ /* 0x000fc60000010e35 */
[----:B------:R-:W1:Y:S01]  /*0a10*/  LDC R14, c[0x3][R9+0x50] ;  /* 0x00c01400090e7b82 */ /* 0x000e620000000800 */
[----:B--2---:R-:W-:Y:S02]  /*0a20*/  IADD3 R3, PT, PT, R4, R3, R10 ;  /* 0x0000000304037210 */ /* 0x004fe40007ffe00a */
[----:B------:R-:W-:-:S03]  /*0a30*/  SHF.L.W.U32.HI R4, R53, 0xa, R53 ;  /* 0x0000000a35047819 */ /* 0x000fc60000010e35 */
[----:B------:R-:W-:Y:S01]  /*0a40*/  IMAD.IADD R46, R3, 0x1, R50 ;  /* 0x00000001032e7824 */ /* 0x000fe200078e0232 */
[----:B------:R-:W-:Y:S02]  /*0a50*/  LOP3.LUT R2, R4, R2, R11, 0x96, !PT ;  /* 0x0000000204027212 */ /* 0x000fe400078e960b */
[----:B------:R-:W-:Y:S02]  /*0a60*/  LOP3.LUT R50, R51, R52, R53, 0xe8, !PT ;  /* 0x0000003433327212 */ /* 0x000fe400078ee835 */
[C-C-:B------:R-:W-:Y:S02]  /*0a70*/  SHF.L.W.U32.HI R8, R46.reuse, 0x1a, R46.reuse ;  /* 0x0000001a2e087819 */ /* 0x140fe40000010e2e */
[C-C-:B------:R-:W-:Y:S02]  /*0a80*/  SHF.L.W.U32.HI R13, R46.reuse, 0x15, R46.reuse ;  /* 0x000000152e0d7819 */ /* 0x140fe40000010e2e */
[----:B------:R-:W-:Y:S02]  /*0a90*/  SHF.L.W.U32.HI R10, R46, 0x7, R46 ;  /* 0x000000072e0a7819 */ /* 0x000fe40000010e2e */
[----:B------:R-:W-:-:S02]  /*0aa0*/  IADD3 R50, PT, PT, R50, R2, R3 ;  /* 0x0000000232327210 */ /* 0x000fc40007ffe003 */
[----:B------:R-:W-:Y:S02]  /*0ab0*/  LOP3.LUT R8, R10, R8, R13, 0x96, !PT ;  /* 0x000000080a087212 */ /* 0x000fe400078e960d */
[----:B------:R-:W-:Y:S02]  /*0ac0*/  LOP3.LUT R10, R49, R46, R48, 0xe2, !PT ;  /* 0x0000002e310a7212 */ /* 0x000fe400078ee230 */
[----:B------:R-:W-:Y:S02]  /*0ad0*/  SHF.L.W.U32.HI R2, R50, 0x1e, R50 ;  /* 0x0000001e32027819 */ /* 0x000fe40000010e32 */
[----:B------:R-:W-:Y:S02]  /*0ae0*/  IADD3 R8, PT, PT, R10, R47, R8 ;  /* 0x0000002f0a087210 */ /* 0x000fe40007ffe008 */
[----:B------:R-:W-:Y:S02]  /*0af0*/  SHF.L.W.U32.HI R3, R50, 0x13, R50 ;  /* 0x0000001332037819 */ /* 0x000fe40000010e32 */
[----:B0-----:R-:W-:-:S02]  /*0b00*/  IADD3 R8, PT, PT, R5, R8, R12 ;  /* 0x0000000805087210 */ /* 0x001fc40007ffe00c */
[----:B------:R-:W0:Y:S01]  /*0b10*/  LDC R12, c[0x3][R9+0x54] ;  /* 0x00c01500090c7b82 */ /* 0x000e220000000800 */
[--C-:B------:R-:W-:Y:S02]  /*0b20*/  SHF.L.W.U32.HI R4, R50, 0xa, R50.reuse ;  /* 0x0000000a32047819 */ /* 0x100fe40000010e32 */
[----:B------:R-:W-:Y:S01]  /*0b30*/  IMAD.IADD R47, R8, 0x1, R51 ;  /* 0x00000001082f7824 */ /* 0x000fe200078e0233 */
[----:B------:R-:W-:Y:S02]  /*0b40*/  LOP3.LUT R51, R52, R53, R50, 0xe8, !PT ;  /* 0x0000003534337212 */ /* 0x000fe400078ee832 */
[----:B------:R-:W-:Y:S02]  /*0b50*/  LOP3.LUT R3, R4, R2, R3, 0x96, !PT ;  /* 0x0000000204037212 */ /* 0x000fe400078e9603 */
[C-C-:B------:R-:W-:Y:S02]  /*0b60*/  SHF.L.W.U32.HI R5, R47.reuse, 0x1a, R47.reuse ;  /* 0x0000001a2f057819 */ /* 0x140fe40000010e2f */
[----:B------:R-:W-:-:S02]  /*0b70*/  SHF.L.W.U32.HI R10, R47, 0x15, R47 ;  /* 0x000000152f0a7819 */ /* 0x000fc40000010e2f */
[----:B------:R-:W-:Y:S02]  /*0b80*/  SHF.L.W.U32.HI R11, R47, 0x7, R47 ;  /* 0x000000072f0b7819 */ /* 0x000fe40000010e2f */
[----:B------:R-:W-:Y:S02]  /*0b90*/  LOP3.LUT R2, R46, R47, R49, 0xe2, !PT ;  /* 0x0000002f2e027212 */ /* 0x000fe400078ee231 */
[----:B------:R-:W-:Y:S02]  /*0ba0*/  LOP3.LUT R5, R11, R5, R10, 0x96, !PT ;  /* 0x000000050b057212 */ /* 0x000fe400078e960a */
[----:B------:R-:W-:Y:S02]  /*0bb0*/  IADD3 R51, PT, PT, R51, R3, R8 ;  /* 0x0000000333337210 */ /* 0x000fe40007ffe008 */
[----:B------:R-:W-:Y:S02]  /*0bc0*/  IADD3 R5, PT, PT, R2, R48, R5 ;  /* 0x0000003002057210 */ /* 0x000fe40007ffe005 */
[----:B------:R-:W-:-:S02]  /*0bd0*/  SHF.L.W.U32.HI R2, R51, 0x1e, R51 ;  /* 0x0000001e33027819 */ /* 0x000fc40000010e33 */
[----:B-1----:R-:W-:Y:S02]  /*0be0*/  IADD3 R5, PT, PT, R6, R5, R14 ;  /* 0x0000000506057210 */ /* 0x002fe40007ffe00e */
[C-C-:B------:R-:W-:Y:S02]  /*0bf0*/  SHF.L.W.U32.HI R3, R51.reuse, 0x13, R51.reuse ;  /* 0x0000001333037819 */ /* 0x140fe40000010e33 */
[--C-:B------:R-:W-:Y:S01]  /*0c00*/  SHF.L.W.U32.HI R4, R51, 0xa, R51.reuse ;  /* 0x0000000a33047819 */ /* 0x100fe20000010e33 */
[----:B------:R-:W-:Y:S01]  /*0c10*/  IMAD.IADD R48, R5, 0x1, R52 ;  /* 0x0000000105307824 */ /* 0x000fe200078e0234 */
[----:B------:R-:W-:Y:S02]  /*0c20*/  LOP3.LUT R52, R53, R50, R51, 0xe8, !PT ;  /* 0x0000003235347212 */ /* 0x000fe400078ee833 */
[----:B------:R-:W-:Y:S02]  /*0c30*/  LOP3.LUT R2, R4, R2, R3, 0x96, !PT ;  /* 0x0000000204027212 */ /* 0x000fe400078e9603 */
[C---:B------:R-:W-:Y:S01]  /*0c40*/  LOP3.LUT R8, R0.reuse, 0xff, RZ, 0xc0, !PT ;  /* 0x000000ff00087812 */ /* 0x040fe200078ec0ff */
[----:B------:R-:W-:Y:S01]  /*0c50*/  VIADD R0, R0, 0x4 ;  /* 0x0000000400007836 */ /* 0x000fe20000000000 */
[----:B------:R-:W-:-:S02]  /*0c60*/  SHF.L.W.U32.HI R3, R48, 0x1a, R48 ;  /* 0x0000001a30037819 */ /* 0x000fc40000010e30 */
[C-C-:B------:R-:W-:Y:S02]  /*0c70*/  SHF.L.W.U32.HI R4, R48.reuse, 0x15, R48.reuse ;  /* 0x0000001530047819 */ /* 0x140fe40000010e30 */
[----:B------:R-:W-:Y:S02]  /*0c80*/  SHF.L.W.U32.HI R6, R48, 0x7, R48 ;  /* 0x0000000730067819 */ /* 0x000fe40000010e30 */
[----:B------:R-:W-:Y:S02]  /*0c90*/  IADD3 R52, PT, PT, R52, R2, R5 ;  /* 0x0000000234347210 */ /* 0x000fe40007ffe005 */
[----:B------:R-:W-:Y:S02]  /*0ca0*/  ISETP.GE.U32.AND P0, PT, R8, 0x3c, PT ;  /* 0x0000003c0800780c */ /* 0x000fe40003f06070 */
[----:B------:R-:W-:Y:S02]  /*0cb0*/  LOP3.LUT R4, R6, R3, R4, 0x96, !PT ;  /* 0x0000000306047212 */ /* 0x000fe400078e9604 */
[----:B------:R-:W-:-:S02]  /*0cc0*/  LOP3.LUT R2, R47, R48, R46, 0xe2, !PT ;  /* 0x000000302f027212 */ /* 0x000fc400078ee22e */
[----:B------:R-:W-:Y:S02]  /*0cd0*/  SHF.L.W.U32.HI R3, R52, 0x1e, R52 ;  /* 0x0000001e34037819 */ /* 0x000fe40000010e34 */
[----:B------:R-:W-:Y:S02]  /*0ce0*/  IADD3 R2, PT, PT, R2, R49, R4 ;  /* 0x0000003102027210 */ /* 0x000fe40007ffe004 */
[C-C-:B------:R-:W-:Y:S02]  /*0cf0*/  SHF.L.W.U32.HI R6, R52.reuse, 0x13, R52.reuse ;  /* 0x0000001334067819 */ /* 0x140fe40000010e34 */
[----:B------:R-:W-:Y:S02]  /*0d00*/  SHF.L.W.U32.HI R5, R52, 0xa, R52 ;  /* 0x0000000a34057819 */ /* 0x000fe40000010e34 */
[----:B0-----:R-:W-:Y:S02]  /*0d10*/  IADD3 R2, PT, PT, R7, R2, R12 ;  /* 0x0000000207027210 */ /* 0x001fe40007ffe00c */
[----:B------:R-:W-:-:S02]  /*0d20*/  LOP3.LUT R3, R5, R3, R6, 0x96, !PT ;  /* 0x0000000305037212 */ /* 0x000fc400078e9606 */
[----:B------:R-:W-:Y:S01]  /*0d30*/  LOP3.LUT R4, R50, R51, R52, 0xe8, !PT ;  /* 0x0000003332047212 */ /* 0x000fe200078ee834 */
[----:B------:R-:W-:-:S03]  /*0d40*/  IMAD.IADD R49, R2, 0x1, R53 ;  /* 0x0000000102317824 */ /* 0x000fc600078e0235 */
[----:B------:R-:W-:Y:S01]  /*0d50*/  IADD3 R53, PT, PT, R4, R3, R2 ;  /* 0x0000000304357210 */ /* 0x000fe20007ffe002 */
[----:B------:R-:W-:Y:S06]  /*0d60*/  @!P0 BRA `(.L_x_9) ;  /* 0xfffffff800f08947 */ /* 0x000fec000383ffff */
[----:B------:R-:W-:Y:S05]  /*0d70*/  BSYNC.RECONVERGENT B0 ;  /* 0x0000000000007941 */ /* 0x000fea0003800200 */
.L_x_8:
[----:B------:R-:W-:Y:S01]  /*0d80*/  MOV R17, 0x0 ;  /* 0x0000000000117802 */ /* 0x000fe20000000f00 */
[----:B------:R-:W0:Y:S01]  /*0d90*/  LDCU.64 UR4, c[0x4][0x38] ;  /* 0x01000700ff0477ac */ /* 0x000e220008000a00 */
[----:B------:R-:W-:Y:S01]  /*0da0*/  VIADD R53, R53, 0x6a09e667 ;  /* 0x6a09e66735357836 */ /* 0x000fe20000000000 */
[----:B------:R-:W-:Y:S01]  /*0db0*/  CS2R R6, SRZ ;  /* 0x0000000000067805 */ /* 0x000fe2000001ff00 */
[----:B------:R1:W2:Y:S01]  /*0dc0*/  LDC.64 R2, c[0x4][R17] ;  /* 0x0100000011027b82 */ /* 0x0002a20000000a00 */
[----:B------:R-:W-:Y:S02]  /*0dd0*/  VIADD R52, R52, 0xbb67ae85 ;  /* 0xbb67ae8534347836 */ /* 0x000fe40000000000 */
[----:B------:R-:W-:Y:S01]  /*0de0*/  VIADD R51, R51, 0x3c6ef372 ;  /* 0x3c6ef37233337836 */ /* 0x000fe20000000000 */
[--C-:B------:R-:W-:Y:S01]  /*0df0*/  SHF.R.U32.HI R56, RZ, 0x18, R53.reuse ;  /* 0x00000018ff387819 */ /* 0x100fe20000011635 */
[----:B------:R-:W-:Y:S01]  /*0e00*/  VIADD R50, R50, 0xa54ff53a ;  /* 0xa54ff53a32327836 */ /* 0x000fe20000000000 */
[--C-:B------:R-:W-:Y:S01]  /*0e10*/  SHF.R.U32.HI R55, RZ, 0x10, R53.reuse ;  /* 0x00000010ff377819 */ /* 0x100fe20000011635 */
[----:B------:R-:W-:Y:S01]  /*0e20*/  VIADD R49, R49, 0x510e527f ;  /* 0x510e527f31317836 */ /* 0x000fe20000000000 */
[----:B------:R-:W-:Y:S01]  /*0e30*/  SHF.R.U32.HI R54, RZ, 0x8, R53 ;  /* 0x00000008ff367819 */ /* 0x000fe20000011635 */
[----:B------:R-:W-:Y:S01]  /*0e40*/  VIADD R48, R48, 0x9b05688c ;  /* 0x9b05688c30307836 */ /* 0x000fe20000000000 */
[--C-:B------:R-:W-:Y:S01]  /*0e50*/  SHF.R.U32.HI R30, RZ, 0x18, R52.reuse ;  /* 0x00000018ff1e7819 */ /* 0x100fe20000011634 */
[----:B------:R-:W-:Y:S01]  /*0e60*/  VIADD R47, R47, 0x1f83d9ab ;  /* 0x1f83d9ab2f2f7836 */ /* 0x000fe20000000000 */
[--C-:B------:R-:W-:Y:S01]  /*0e70*/  SHF.R.U32.HI R45, RZ, 0x10, R52.reuse ;  /* 0x00000010ff2d7819 */ /* 0x100fe20000011634 */
[----:B------:R-:W-:Y:S01]  /*0e80*/  VIADD R46, R46, 0x5be0cd19 ;  /* 0x5be0cd192e2e7836 */ /* 0x000fe20000000000 */
[----:B------:R-:W-:Y:S01]  /*0e90*/  SHF.R.U32.HI R44, RZ, 0x8, R52 ;  /* 0x00000008ff2c7819 */ /* 0x000fe20000011634 */
[----:B0-----:R-:W-:Y:S01]  /*0ea0*/  IMAD.U32 R4, RZ, RZ, UR4 ;  /* 0x00000004ff047e24 */ /* 0x001fe2000f8e00ff */
[--C-:B------:R-:W-:Y:S01]  /*0eb0*/  SHF.R.U32.HI R28, RZ, 0x18, R51.reuse ;  /* 0x00000018ff1c7819 */ /* 0x100fe20000011633 */
[----:B------:R-:W-:Y:S01]  /*0ec0*/  IMAD.U32 R5, RZ, RZ, UR5 ;  /* 0x00000005ff057e24 */ /* 0x000fe2000f8e00ff */
[----:B------:R-:W-:-:S02]  /*0ed0*/  SHF.R.U32.HI R43, RZ, 0x10, R51 ;  /* 0x00000010ff2b7819 */ /* 0x000fc40000011633 */
[----:B------:R-:W-:Y:S02]  /*0ee0*/  SHF.R.U32.HI R42, RZ, 0x8, R51 ;  /* 0x00000008ff2a7819 */ /* 0x000fe40000011633 */
[--C-:B------:R-:W-:Y:S02]  /*0ef0*/  SHF.R.U32.HI R26, RZ, 0x18, R50.reuse ;  /* 0x00000018ff1a7819 */ /* 0x100fe40000011632 */
[--C-:B------:R-:W-:Y:S02]  /*0f00*/  SHF.R.U32.HI R41, RZ, 0x10, R50.reuse ;  /* 0x00000010ff297819 */ /* 0x100fe40000011632 */
[----:B------:R-:W-:Y:S02]  /*0f10*/  SHF.R.U32.HI R40, RZ, 0x8, R50 ;  /* 0x00000008ff287819 */ /* 0x000fe40000011632 */
[--C-:B------:R-:W-:Y:S02]  /*0f20*/  SHF.R.U32.HI R24, RZ, 0x18, R49.reuse ;  /* 0x00000018ff187819 */ /* 0x100fe40000011631 */
        /* <DEDUP_REMOVED lines=10> */
[----:B-12---:R-:W-:-:S07]  /*0fd0*/  SHF.R.U32.HI R25, RZ, 0x8, R46 ;  /* 0x00000008ff197819 */ /* 0x006fce000001162e */
[----:B------:R-:W-:-:S07]  /*0fe0*/  LEPC R20, `(.L_x_10) ;  /* 0x000000001014794e */ /* 0x000fce0000000000 */
[----:B------:R-:W-:Y:S05]  /*0ff0*/  CALL.ABS.NOINC R2 ;  /* 0x0000000002007343 */ /* 0x000fea0003c00000 */
.L_x_10:
[----:B------:R0:W-:Y:S01]  /*1000*/  STL [R1+0x110], R56 ;  /* 0x0001103801007387 */ /* 0x0001e20000100800 */
[----:B------:R0:W1:Y:S01]  /*1010*/  LDC.64 R2, c[0x4][R17] ;  /* 0x0100000011027b82 */ /* 0x0000620000000a00 */
[----:B------:R-:W2:Y:S01]  /*1020*/  LDCU.64 UR4, c[0x4][0x40] ;  /* 0x01000800ff0477ac */ /* 0x000ea20008000a00 */
[----:B------:R-:W-:-:S05]  /*1030*/  IADD3 R19, P0, PT, R34, 0x110, RZ ;  /* 0x0000011022137810 */ /* 0x000fca0007f1e0ff */
[----:B------:R-:W-:Y:S02]  /*1040*/  IMAD.X R23, RZ, RZ, R32, P0 ;  /* 0x000000ffff177224 */ /* 0x000fe400000e0620 */
[----:B------:R-:W-:Y:S02]  /*1050*/  IMAD.MOV.U32 R6, RZ, RZ, R19 ;  /* 0x000000ffff067224 */ /* 0x000fe400078e0013 */
[----:B------:R-:W-:Y:S02]  /*1060*/  IMAD.MOV.U32 R7, RZ, RZ, R23 ;  /* 0x000000ffff077224 */ /* 0x000fe400078e0017 */
[----:B--2---:R-:W-:Y:S02]  /*1070*/  IMAD.U32 R4, RZ, RZ, UR4 ;  /* 0x00000004ff047e24 */ /* 0x004fe4000f8e00ff */
[----:B0-----:R-:W-:-:S07]  /*1080*/  IMAD.U32 R5, RZ, RZ, UR5 ;  /* 0x00000005ff057e24 */ /* 0x001fce000f8e00ff */
[----:B------:R-:W-:-:S07]  /*1090*/  LEPC R20, `(.L_x_11) ;  /* 0x000000001014794e */ /* 0x000fce0000000000 */
[----:B-1----:R-:W-:Y:S05]  /*10a0*/  CALL.ABS.NOINC R2 ;  /* 0x0000000002007343 */ /* 0x002fea0003c00000 */
.L_x_11:
[----:B------:R-:W-:Y:S01]  /*10b0*/  LOP3.LUT R0, R55, 0xff, RZ, 0xc0, !PT ;  /* 0x000000ff37007812 */ /* 0x000fe200078ec0ff */
[----:B------:R0:W1:Y:S01]  /*10c0*/  LDC.64 R2, c[0x4][R17] ;  /* 0x0100000011027b82 */ /* 0x0000620000000a00 */
[----:B------:R-:W2:Y:S01]  /*10d0*/  LDCU.64 UR4, c[0x4][0x40] ;  /* 0x01000800ff0477ac */ /* 0x000ea20008000a00 */
[----:B------:R-:W-:Y:S02]  /*10e0*/  IMAD.MOV.U32 R6, RZ, RZ, R19 ;  /* 0x000000ffff067224 */ /* 0x000fe400078e0013 */
[----:B------:R0:W-:Y:S01]  /*10f0*/  STL [R1+0x110], R0 ;  /* 0x0001100001007387 */ /* 0x0001e20000100800 */
[----:B------:R-:W-:Y:S02]  /*1100*/  IMAD.MOV.U32 R7, RZ, RZ, R23 ;  /* 0x000000ffff077224 */ /* 0x000fe400078e0017 */
[----:B--2---:R-:W-:Y:S02]  /*1110*/  IMAD.U32 R4, RZ, RZ, UR4 ;  /* 0x00000004ff047e24 */ /* 0x004fe4000f8e00ff */
[----:B0-----:R-:W-:-:S07]  /*1120*/  IMAD.U32 R5, RZ, RZ, UR5 ;  /* 0x00000005ff057e24 */ /* 0x001fce000f8e00ff */
[----:B------:R-:W-:-:S07]  /*1130*/  LEPC R20, `(.L_x_12) ;  /* 0x000000001014794e */ /* 0x000fce0000000000 */
[----:B-1----:R-:W-:Y:S05]  /*1140*/  CALL.ABS.NOINC R2 ;  /* 0x0000000002007343 */ /* 0x002fea0003c00000 */
.L_x_12:
        /* <DEDUP_REMOVED lines=10> */
.L_x_13:
        /* <DEDUP_REMOVED lines=10> */
.L_x_14:
[----:B------:R0:W-:Y:S01]  /*1290*/  STL [R1+0x110], R30 ;  /* 0x0001101e01007387 */ /* 0x0001e20000100800 */
[----:B------:R0:W1:Y:S01]  /*12a0*/  LDC.64 R2, c[0x4][R17] ;  /* 0x0100000011027b82 */ /* 0x0000620000000a00 */
[----:B------:R-:W2:Y:S01]  /*12b0*/  LDCU.64 UR4, c[0x4][0x40] ;  /* 0x01000800ff0477ac */ /* 0x000ea20008000a00 */
[----:B------:R-:W-:Y:S02]  /*12c0*/  IMAD.MOV.U32 R6, RZ, RZ, R19 ;  /* 0x000000ffff067224 */ /* 0x000fe400078e0013 */
[----:B------:R-:W-:Y:S02]  /*12d0*/  IMAD.MOV.U32 R7, RZ, RZ, R23 ;  /* 0x000000ffff077224 */ /* 0x000fe400078e0017 */
[----:B--2---:R-:W-:Y:S02]  /*12e0*/  IMAD.U32 R4, RZ, RZ, UR4 ;  /* 0x00000004ff047e24 */ /* 0x004fe4000f8e00ff */
[----:B0-----:R-:W-:-:S07]  /*12f0*/  IMAD.U32 R5, RZ, RZ, UR5 ;  /* 0x00000005ff057e24 */ /* 0x001fce000f8e00ff */
[----:B------:R-:W-:-:S07]  /*1300*/  LEPC R20, `(.L_x_15) ;  /* 0x000000001014794e */ /* 0x000fce0000000000 */
[----:B-1----:R-:W-:Y:S05]  /*1310*/  CALL.ABS.NOINC R2 ;  /* 0x0000000002007343 */ /* 0x002fea0003c00000 */
.L_x_15:
        /* <DEDUP_REMOVED lines=10> */
.L_x_16:
        /* <DEDUP_REMOVED lines=10> */
.L_x_17:
        /* <DEDUP_REMOVED lines=10> */
.L_x_18:
        /* <DEDUP_REMOVED lines=9> */
.L_x_19:
        /* <DEDUP_REMOVED lines=10> */
.L_x_20:
        /* <DEDUP_REMOVED lines=10> */
.L_x_21:
        /* <DEDUP_REMOVED lines=10> */
.L_x_22:
        /* <DEDUP_REMOVED lines=9> */
.L_x_23:
        /* <DEDUP_REMOVED lines=10> */
.L_x_24:
        /* <DEDUP_REMOVED lines=10> */
.L_x_25:
        /* <DEDUP_REMOVED lines=10> */
.L_x_26:
        /* <DEDUP_REMOVED lines=9> */
.L_x_27:
        /* <DEDUP_REMOVED lines=10> */
.L_x_28:
        /* <DEDUP_REMOVED lines=10> */
.L_x_29:
        /* <DEDUP_REMOVED lines=10> */
.L_x_30:
        /* <DEDUP_REMOVED lines=9> */
.L_x_31:
        /* <DEDUP_REMOVED lines=10> */
.L_x_32:
        /* <DEDUP_REMOVED lines=10> */
.L_x_33:
        /* <DEDUP_REMOVED lines=10> */
.L_x_34:
        /* <DEDUP_REMOVED lines=9> */
.L_x_35:
        /* <DEDUP_REMOVED lines=10> */
.L_x_36:
        /* <DEDUP_REMOVED lines=10> */
.L_x_37:
        /* <DEDUP_REMOVED lines=10> */
.L_x_38:
        /* <DEDUP_REMOVED lines=9> */
.L_x_39:
        /* <DEDUP_REMOVED lines=10> */
.L_x_40:
        /* <DEDUP_REMOVED lines=10> */
.L_x_41:
        /* <DEDUP_REMOVED lines=10> */
.L_x_42:
[----:B------:R0:W1:Y:S01]  /*23a0*/  LDC.64 R2, c[0x4][R17] ;  /* 0x0100000011027b82 */ /* 0x0000620000000a00 */
[----:B------:R-:W2:Y:S01]  /*23b0*/  LDCU.64 UR4, c[0x4][0x48] ;  /* 0x01000900ff0477ac */ /* 0x000ea20008000a00 */
[----:B------:R-:W-:Y:S01]  /*23c0*/  CS2R R6, SRZ ;  /* 0x0000000000067805 */ /* 0x000fe2000001ff00 */
[----:B--2---:R-:W-:Y:S02]  /*23d0*/  IMAD.U32 R4, RZ, RZ, UR4 ;  /* 0x00000004ff047e24 */ /* 0x004fe4000f8e00ff */
[----:B0-----:R-:W-:-:S07]  /*23e0*/  IMAD.U32 R5, RZ, RZ, UR5 ;  /* 0x00000005ff057e24 */ /* 0x001fce000f8e00ff */
[----:B------:R-:W-:-:S07]  /*23f0*/  LEPC R20, `(.L_x_1) ;  /* 0x000000001014794e */ /* 0x000fce0000000000 */
[----:B-1----:R-:W-:Y:S05]  /*2400*/  CALL.ABS.NOINC R2 ;  /* 0x0000000002007343 */ /* 0x002fea0003c00000 */
.L_x_1:
[----:B------:R-:W-:Y:S05]  /*2410*/  BSYNC.RECONVERGENT B6 ;  /* 0x0000000000067941 */ /* 0x000fea0003800200 */
.L_x_0:
[----:B------:R-:W0:Y:S02]  /*2420*/  LDC R0, c[0x0][0x394] ;  /* 0x0000e500ff007b82 */ /* 0x000e240000000800 */
[----:B0-----:R-:W-:-:S13]  /*2430*/  ISETP.GE.AND P0, PT, R0, 0x1, PT ;  /* 0x000000010000780c */ /* 0x001fda0003f06270 */
[----:B------:R-:W-:Y:S05]  /*2440*/  @!P0 EXIT ;  /* 0x000000000000894d */ /* 0x000fea0003800000 */
[----:B------:R-:W0:Y:S02]  /*2450*/  LDC.64 R2, c[0x0][0x380] ;  /* 0x0000e000ff027b82 */ /* 0x000e240000000a00 */
[----:B0-----:R-:W2:Y:S04]  /*2460*/  LDG.E.U8.CONSTANT R5, desc[UR36][R2.64+0x5] ;  /* 0x0000052402057981 */ /* 0x001ea8000c1e9100 */
[----:B------:R-:W2:Y:S04]  /*2470*/  LDG.E.U8.CONSTANT R8, desc[UR36][R2.64+0x4] ;  /* 0x0000042402087981 */ /* 0x000ea8000c1e9100 */
[----:B------:R-:W3:Y:S04]  /*2480*/  LDG.E.U8.CONSTANT R0, desc[UR36][R2.64+0x1] ;  /* 0x0000012402007981 */ /* 0x000ee8000c1e9100 */
[----:B------:R-:W3:Y:S04]  /*2490*/  LDG.E.U8.CONSTANT R7, desc[UR36][R2.64] ;  /* 0x0000002402077981 */ /* 0x000ee8000c1e9100 */
[----:B------:R-:W4:Y:S04]  /*24a0*/  LDG.E.U8.CONSTANT R6, desc[UR36][R2.64+0x6] ;  /* 0x0000062402067981 */ /* 0x000f28000c1e9100 */
[----:B------:R-:W5:Y:S04]  /*24b0*/  LDG.E.U8.CONSTANT R4, desc[UR36][R2.64+0x2] ;  /* 0x0000022402047981 */ /* 0x000f68000c1e9100 */
[----:B------:R-:W5:Y:S04]  /*24c0*/  LDG.E.U8.CONSTANT R19, desc[UR36][R2.64+0x7] ;  /* 0x0000072402137981 */ /* 0x000f68000c1e9100 */
[----:B------:R-:W5:Y:S01]  /*24d0*/  LDG.E.U8.CONSTANT R18, desc[UR36][R2.64+0x3] ;  /* 0x0000032402127981 */ /* 0x000f62000c1e9100 */
[----:B------:R-:W-:-:S02]  /*24e0*/  VIADD R31, R34, 0x118 ;  /* 0x00000118221f7836 */ /* 0x000fc40000000000 */
[----:B------:R-:W-:Y:S02]  /*24f0*/  IMAD.MOV.U32 R37, RZ, RZ, RZ ;  /* 0x000000ffff257224 */ /* 0x000fe400078e00ff */
[----:B------:R-:W-:Y:S02]  /*2500*/  IMAD.MOV.U32 R30, RZ, RZ, 0x6a09e667 ;  /* 0x6a09e667ff1e7424 */ /* 0x000fe400078e00ff */
[----:B------:R-:W-:Y:S02]  /*2510*/  IMAD.MOV.U32 R29, RZ, RZ, -0x4498517b ;  /* 0xbb67ae85ff1d7424 */ /* 0x000fe400078e00ff */
[----:B------:R-:W-:Y:S02]  /*2520*/  IMAD.MOV.U32 R28, RZ, RZ, 0x3c6ef372 ;  /* 0x3c6ef372ff1c7424 */ /* 0x000fe400078e00ff */
[----:B------:R-:W-:Y:S02]  /*2530*/  IMAD.MOV.U32 R27, RZ, RZ, -0x5ab00ac6 ;  /* 0xa54ff53aff1b7424 */ /* 0x000fe400078e00ff */
[----:B------:R-:W-:-:S02]  /*2540*/  IMAD.MOV.U32 R26, RZ, RZ, 0x510e527f ;  /* 0x510e527fff1a7424 */ /* 0x000fc400078e00ff */
[----:B------:R-:W-:Y:S02]  /*2550*/  IMAD.MOV.U32 R25, RZ, RZ, -0x64fa9774 ;  /* 0x9b05688cff197424 */ /* 0x000fe400078e00ff */
[----:B------:R-:W-:Y:S02]  /*2560*/  IMAD.MOV.U32 R24, RZ, RZ, 0x1f83d9ab ;  /* 0x1f83d9abff187424 */ /* 0x000fe400078e00ff */
[----:B------:R-:W-:Y:S02]  /*2570*/  IMAD.MOV.U32 R22, RZ, RZ, 0x5be0cd19 ;  /* 0x5be0cd19ff167424 */ /* 0x000fe400078e00ff */
[----:B--2---:R-:W-:Y:S02]  /*2580*/  IMAD R5, R8, 0x100, R5 ;  /* 0x0000010008057824 */ /* 0x004fe400078e0205 */
[----:B---3--:R-:W-:Y:S02]  /*2590*/  IMAD R7, R7, 0x100, R0 ;  /* 0x0000010007077824 */ /* 0x008fe400078e0200 */
[----:B----4-:R-:W-:-:S02]  /*25a0*/  IMAD R6, R5, 0x100, R6 ;  /* 0x0000010005067824 */ /* 0x010fc400078e0206 */
[----:B-----5:R-:W-:Y:S02]  /*25b0*/  IMAD R7, R7, 0x100, R4 ;  /* 0x0000010007077824 */ /* 0x020fe400078e0204 */
[----:B------:R-:W-:Y:S02]  /*25c0*/  IMAD.U32 R19, R6, 0x100, R19 ;  /* 0x0000010006137824 */ /* 0x000fe400078e0013 */
[----:B------:R-:W-:-:S07]  /*25d0*/  IMAD.U32 R18, R7, 0x100, R18 ;  /* 0x0000010007127824 */ /* 0x000fce00078e0012 */
.L_x_51:
[----:B------:R-:W0:Y:S01]  /*25e0*/  LDCU UR4, c[0x0][0x360] ;  /* 0x00006c00ff0477ac */ /* 0x000e220008000800 */
[----:B------:R-:W0:Y:S02]  /*25f0*/  LDCU UR5, c[0x0][0x370] ;  /* 0x00006e00ff0577ac */ /* 0x000e240008000800 */
[----:B0-----:R-:W-:-:S06]  /*2600*/  UIMAD UR4, UR4, UR5, URZ ;  /* 0x00000005040472a4 */ /* 0x001fcc000f8e02ff */
[C---:B------:R-:W-:Y:S02]  /*2610*/  IMAD R0, R37.reuse, UR4, RZ ;  /* 0x0000000425007c24 */ /* 0x040fe4000f8e02ff */
[----:B------:R-:W-:-:S03]  /*2620*/  VIADD R37, R37, 0x1 ;  /* 0x0000000125257836 */ /* 0x000fc60000000000 */
[----:B------:R-:W-:Y:S01]  /*2630*/  IADD3 R23, P1, PT, R0, R35, RZ ;  /* 0x0000002300177210 */ /* 0x000fe20007f3e0ff */
[----:B------:R-:W0:Y:S03]  /*2640*/  LDCU UR4, c[0x0][0x394] ;  /* 0x00007280ff0477ac */ /* 0x000e260008000800 */
[----:B------:R-:W-:Y:S01]  /*2650*/  ISETP.GT.U32.AND P0, PT, R23, 0x398ed03f, PT ;  /* 0x398ed03f1700780c */ /* 0x000fe20003f04070 */
[----:B------:R-:W-:-:S05]  /*2660*/  IMAD.X R2, RZ, RZ, R33, P1 ;  /* 0x000000ffff027224 */ /* 0x000fca00008e0621 */
[----:B------:R-:W-:Y:S02]  /*2670*/  ISETP.GT.U32.AND.EX P0, PT, R2, 0xd, PT, P0 ;  /* 0x0000000d0200780c */ /* 0x000fe40003f04100 */
[----:B0-----:R-:W-:-:S04]  /*2680*/  ISETP.NE.AND P1, PT, R37, UR4, PT ;  /* 0x0000000425007c0c */ /* 0x001fc8000bf25270 */
[----:B------:R-:W-:-:S07]  /*2690*/  P2R R36, PR, RZ, 0x2 ;  /* 0x00000002ff247803 */ /* 0x000fce0000000000 */
[----:B------:R-:W-:Y:S05]  /*26a0*/  @P0 EXIT ;  /* 0x000000000000094d */ /* 0x000fea0003800000 */
[C---:B------:R-:W-:Y:S01]  /*26b0*/  IMAD.WIDE.U32 R8, R2.reuse, -0x14f5629b, RZ ;  /* 0xeb0a9d6502087825 */ /* 0x040fe200078e00ff */
[--C-:B------:R-:W-:Y:S01]  /*26c0*/  SHF.R.U32.HI R39, RZ, 0x1, R2.reuse ;  /* 0x00000001ff277819 */ /* 0x100fe20000011602 */
[----:B------:R-:W0:Y:S01]  /*26d0*/  LDCU UR4, c[0x0][0x2f8] ;  /* 0x00005f00ff0477ac */ /* 0x000e220008000800 */
[--C-:B------:R-:W-:Y:S01]  /*26e0*/  SHF.R.U32.HI R0, RZ, 0x3, R2.reuse ;  /* 0x00000003ff007819 */ /* 0x100fe20000011602 */
[----:B------:R-:W-:Y:S01]  /*26f0*/  IMAD.WIDE.U32 R4, R2, -0x5ed5a4e5, RZ ;  /* 0xa12a5b1b02047825 */ /* 0x000fe200078e00ff */
[C-C-:B------:R-:W-:Y:S01]  /*2700*/  SHF.R.U64 R15, R23.reuse, 0x1, R2.reuse ;  /* 0x00000001170f7819 */ /* 0x140fe20000001202 */
[----:B------:R-:W-:Y:S01]  /*2710*/  BSSY.RECONVERGENT B0, `(.L_x_43) ;  /* 0x0000099000007945 */ /* 0x000fe20003800200 */
[C---:B------:R-:W-:Y:S01]  /*2720*/  SHF.R.U64 R21, R23.reuse, 0x3, R2 ;  /* 0x0000000317157819 */ /* 0x040fe20000001202 */
[----:B------:R-:W-:-:S04]  /*2730*/  IMAD.WIDE.U32 R10, R23, -0x14f5629b, RZ ;  /* 0xeb0a9d65170a7825 */ /* 0x000fc800078e00ff */
[----:B------:R-:W-:-:S04]  /*2740*/  IMAD.WIDE.U32 R8, P3, R23, 0x48aa9357, R8 ;  /* 0x48aa935717087825 */ /* 0x000fc80007860008 */
[----:B------:R-:W-:Y:S01]  /*2750*/  IMAD.WIDE.U32 R6, R23, -0x5ed5a4e5, RZ ;  /* 0xa12a5b1b17067825 */ /* 0x000fe200078e00ff */
[----:B------:R-:W-:-:S03]  /*2760*/  IADD3 RZ, P2, PT, R11, R8, RZ ;  /* 0x000000080bff7210 */ /* 0x000fc60007f5e0ff */
[----:B------:R-:W-:-:S04]  /*2770*/  IMAD.WIDE.U32 R4, P1, R23, 0x22190a63, R4 ;  /* 0x22190a6317047825 */ /* 0x000fc80007820004 */
[----:B------:R-:W-:Y:S01]  /*2780*/  IMAD.X R17, RZ, RZ, RZ, P3 ;  /* 0x000000ffff117224 */ /* 0x000fe200018e06ff */
[----:B------:R-:W-:Y:S01]  /*2790*/  IADD3 RZ, P0, PT, R7, R4, RZ ;  /* 0x0000000407ff7210 */ /* 0x000fe20007f1e0ff */
[----:B------:R-:W-:Y:S02]  /*27a0*/  IMAD.MOV.U32 R16, RZ, RZ, R9 ;  /* 0x000000ffff107224 */ /* 0x000fe400078e0009 */
[----:B------:R-:W-:-:S04]  /*27b0*/  IMAD.WIDE.U32 R12, R39, 0x10842109, RZ ;  /* 0x10842109270c7825 */ /* 0x000fc800078e00ff */
[----:B------:R-:W-:-:S04]  /*27c0*/  IMAD.WIDE.U32 R6, R0, -0x6a26dbc3, RZ ;  /* 0x95d9243d00067825 */ /* 0x000fc800078e00ff */
[----:B------:R-:W-:-:S04]  /*27d0*/  IMAD.WIDE.U32.X R16, R2, 0x48aa9357, R16, P2 ;  /* 0x48aa935702107825 */ /* 0x000fc800010e0410 */
[----:B------:R-:W-:Y:S01]  /*27e0*/  IMAD.WIDE.U32 R12, P4, R15, -0x7bdef7be, R12 ;  /* 0x842108420f0c7825 */ /* 0x000fe2000788000c */
[----:B------:R-:W-:-:S03]  /*27f0*/  SHF.R.U64 R3, R16, 0x16, R17 ;  /* 0x0000001610037819 */ /* 0x000fc60000001211 */
[----:B------:R-:W-:Y:S01]  /*2800*/  IMAD.WIDE.U32 R6, P3, R21, 0x23329f5e, R6 ;  /* 0x23329f5e15067825 */ /* 0x000fe20007860006 */
[----:B------:R-:W-:-:S03]  /*2810*/  LOP3.LUT R16, R3, 0xffff, RZ, 0xc0, !PT ;  /* 0x0000ffff03107812 */ /* 0x000fc600078ec0ff */
[----:B------:R-:W-:-:S04]  /*2820*/  IMAD.WIDE.U32 R14, R15, 0x10842109, RZ ;  /* 0x108421090f0e7825 */ /* 0x000fc800078e00ff */
[----:B------:R-:W-:-:S04]  /*2830*/  IMAD.WIDE.U32 R20, R21, -0x6a26dbc3, RZ ;  /* 0x95d9243d15147825 */ /* 0x000fc800078e00ff */
[----:B------:R-:W-:Y:S01]  /*2840*/  IMAD.X R11, RZ, RZ, RZ, P4 ;  /* 0x000000ffff0b7224 */ /* 0x000fe200020e06ff */
[----:B------:R-:W-:Y:S01]  /*2850*/  IADD3 RZ, P4, PT, R15, R12, RZ ;  /* 0x0000000c0fff7210 */ /* 0x000fe20007f9e0ff */
[----:B------:R-:W-:Y:S01]  /*2860*/  IMAD.MOV.U32 R8, RZ, RZ, R7 ;  /* 0x000000ffff087224 */ /* 0x000fe200078e0007 */
[----:B------:R-:W-:Y:S01]  /*2870*/  IADD3 RZ, P2, PT, R21, R6, RZ ;  /* 0x0000000615ff7210 */ /* 0x000fe20007f5e0ff */
[----:B------:R-:W-:Y:S02]  /*2880*/  IMAD.MOV.U32 R10, RZ, RZ, R13 ;  /* 0x000000ffff0a7224 */ /* 0x000fe400078e000d */
[----:B------:R-:W-:Y:S01]  /*2890*/  IMAD.WIDE.U32 R6, R23, 0x68cbac13, RZ ;  /* 0x68cbac1317067825 */ /* 0x000fe200078e00ff */
[----:B------:R-:W-:-:S03]  /*28a0*/  SHF.R.U32.HI R6, RZ, 0x1, R16 ;  /* 0x00000001ff067819 */ /* 0x000fc60000011610 */
[----:B------:R-:W-:Y:S01]  /*28b0*/  IMAD.X R13, RZ, RZ, RZ, P1 ;  /* 0x000000ffff0d7224 */ /* 0x000fe200008e06ff */
[----:B------:R-:W-:Y:S01]  /*28c0*/  LOP3.LUT R6, R6, 0xffff, RZ, 0xc0, !PT ;  /* 0x0000ffff06067812 */ /* 0x000fe200078ec0ff */
[----:B------:R-:W-:Y:S02]  /*28d0*/  IMAD.MOV.U32 R12, RZ, RZ, R5 ;  /* 0x000000ffff0c7224 */ /* 0x000fe400078e0005 */
[----:B------:R-:W-:Y:S02]  /*28e0*/  IMAD.X R9, RZ, RZ, RZ, P3 ;  /* 0x000000ffff097224 */ /* 0x000fe400018e06ff */
[----:B------:R-:W-:-:S04]  /*28f0*/  IMAD.WIDE.U32.X R10, R39, -0x7bdef7be, R10, P4 ;  /* 0x84210842270a7825 */ /* 0x000fc800020e040a */
[----:B------:R-:W-:Y:S01]  /*2900*/  IMAD.WIDE.U32.X R12, R2, 0x22190a63, R12, P0 ;  /* 0x22190a63020c7825 */ /* 0x000fe200000e040c */
[----:B------:R-:W-:-:S03]  /*2910*/  SHF.R.U64 R17, R10, 0x4, R11 ;  /* 0x000000040a117819 */ /* 0x000fc6000000120b */
[----:B------:R-:W-:Y:S01]  /*2920*/  IMAD.WIDE.U32.X R8, R0, 0x23329f5e, R8, P2 ;  /* 0x23329f5e00087825 */ /* 0x000fe200010e0408 */
[----:B------:R-:W-:Y:S02]  /*2930*/  SHF.R.U64 R13, R12, 0x9, R13 ;  /* 0x000000090c0d7819 */ /* 0x000fe4000000120d */
[----:B------:R-:W-:Y:S01]  /*2940*/  SHF.R.U32.HI R0, RZ, 0x1, R17 ;  /* 0x00000001ff007819 */ /* 0x000fe20000011611 */
[----:B------:R-:W-:Y:S01]  /*2950*/  IMAD R10, R6, 0x4211, RZ ;  /* 0x00004211060a7824 */ /* 0x000fe200078e02ff */
[----:B------:R-:W-:Y:S01]  /*2960*/  SHF.R.U64 R12, R8, 0xc, R9 ;  /* 0x0000000c080c7819 */ /* 0x000fe20000001209 */
[----:B------:R-:W-:-:S03]  /*2970*/  IMAD.WIDE.U32 R14, R2, 0x68cbac13, RZ ;  /* 0x68cbac13020e7825 */ /* 0x000fc600078e00ff */
[----:B------:R-:W-:Y:S01]  /*2980*/  SHF.R.U32.HI R10, RZ, 0x13, R10 ;  /* 0x00000013ff0a7819 */ /* 0x000fe2000001160a */
[----:B------:R-:W-:Y:S01]  /*2990*/  IMAD.HI.U32 R0, R0, -0x7bdef7bd, RZ ;  /* 0x8421084300007827 */ /* 0x000fe200078e00ff */
[----:B------:R-:W-:Y:S02]  /*29a0*/  SHF.R.U32.HI R6, RZ, 0x1, R12 ;  /* 0x00000001ff067819 */ /* 0x000fe4000001160c */
[----:B------:R-:W-:Y:S01]  /*29b0*/  PRMT R11, R10, 0x9910, RZ ;  /* 0x000099100a0b7816 */ /* 0x000fe200000000ff */
[----:B------:R-:W-:Y:S01]  /*29c0*/  IMAD.WIDE.U32 R4, P1, R23, 0x2581544e, R14 ;  /* 0x2581544e17047825 */ /* 0x000fe2000782000e */
[----:B------:R-:W-:-:S03]  /*29d0*/  SHF.R.U32.HI R0, RZ, 0x4, R0 ;  /* 0x00000004ff007819 */ /* 0x000fc60000011600 */
[----:B------:R-:W-:Y:S01]  /*29e0*/  IMAD.HI.U32 R9, R6, -0x7bdef7bd, RZ ;  /* 0x8421084306097827 */ /* 0x000fe200078e00ff */
[----:B------:R-:W-:Y:S02]  /*29f0*/  IADD3 RZ, P0, PT, R7, R4, RZ ;  /* 0x0000000407ff7210 */ /* 0x000fe40007f1e0ff */
[----:B------:R-:W-:Y:S01]  /*2a00*/  SHF.R.U32.HI R4, RZ, 0x1, R13 ;  /* 0x00000001ff047819 */ /* 0x000fe2000001160d */
[----:B------:R-:W-:Y:S01]  /*2a10*/  IMAD.X R7, RZ, RZ, RZ, P1 ;  /* 0x000000ffff077224 */ /* 0x000fe200008e06ff */
[----:B------:R-:W-:Y:S01]  /*2a20*/  SHF.R.U32.HI R9, RZ, 0x4, R9 ;  /* 0x00000004ff097819 */ /* 0x000fe20000011609 */
[----:B------:R-:W-:Y:S02]  /*2a30*/  IMAD.MOV.U32 R6, RZ, RZ, R5 ;  /* 0x000000ffff067224 */ /* 0x000fe400078e0005 */
[----:B------:R-:W-:Y:S02]  /*2a40*/  IMAD R11, R11, 0x3e, RZ ;  /* 0x0000003e0b0b7824 */ /* 0x000fe400078e02ff */
[----:B------:R-:W-:-:S04]  /*2a50*/  IMAD.WIDE.U32.X R6, R2, 0x2581544e, R6, P0 ;  /* 0x2581544e02067825 */ /* 0x000fc800000e0406 */
[----:B------:R-:W-:Y:S02]  /*2a60*/  IMAD.MOV R11, RZ, RZ, -R11 ;  /* 0x000000ffff0b7224 */ /* 0x000fe400078e0a0b */
[----:B------:R-:W-:-:S04]  /*2a70*/  IMAD.HI.U32 R8, R4, -0x7bdef7bd, RZ ;  /* 0x8421084304087827 */ /* 0x000fc800078e00ff */
[----:B------:R-:W-:Y:S01]  /*2a80*/  IMAD R10, R9, -0x3e, R12 ;  /* 0xffffffc2090a7824 */ /* 0x000fe200078e020c */
[----:B------:R-:W-:Y:S01]  /*2a90*/  SHF.R.U64 R12, R6, 0x1b, R7 ;  /* 0x0000001b060c7819 */ /* 0x000fe20000001207 */
[----:B------:R-:W-:Y:S01]  /*2aa0*/  IMAD R4, R0, -0x3e, R17 ;  /* 0xffffffc200047824 */ /* 0x000fe200078e0211 */
[----:B------:R-:W-:Y:S01]  /*2ab0*/  PRMT R6, R11, 0x7710, RZ ;  /* 0x000077100b067816 */ /* 0x000fe200000000ff */
[----:B------:R-:W-:Y:S01]  /*2ac0*/  IMAD R17, R17, -0x3e, R23 ;  /* 0xffffffc211117824 */ /* 0x000fe200078e0217 */
[----:B------:R-:W-:Y:S01]  /*2ad0*/  SHF.R.U32.HI R0, RZ, 0x4, R8 ;  /* 0x00000004ff007819 */ /* 0x000fe20000011608 */
[----:B------:R-:W1:Y:S02]  /*2ae0*/  LDC.U8 R10, c[0x3][R10+0x8] ;  /* 0x00c002000a0a7b82 */ /* 0x000e640000000000 */
[----:B------:R-:W-:Y:S02]  /*2af0*/  IMAD.IADD R3, R6, 0x1, R3 ;  /* 0x0000000106037824 */ /* 0x000fe400078e0203 */
[----:B------:R-:W-:-:S02]  /*2b00*/  IMAD R5, R0, -0x3e, R13 ;  /* 0xffffffc200057824 */ /* 0x000fc400078e020d */
[----:B0-----:R-:W-:Y:S01]  /*2b10*/  VIADD R13, R31, -UR4 ;  /* 0x800000041f0d7c36 */ /* 0x001fe20008000000 */
[----:B------:R-:W-:Y:S01]  /*2b20*/  LOP3.LUT R3, R3, 0xffff, RZ, 0xc0, !PT ;  /* 0x0000ffff03037812 */ /* 0x000fe200078ec0ff */
[----:B------:R-:W0:Y:S03]  /*2b30*/  LDC.U8 R8, c[0x3][R4+0x8] ;  /* 0x00c0020004087b82 */ /* 0x000e260000000000 */
[----:B------:R-:W-:Y:S05]  /*2b40*/  STL.U8 [R13+0x6], RZ ;  /* 0x000006ff0d007387 */ /* 0x000fea0000100000 */
[----:B------:R-:W2:Y:S08]  /*2b50*/  LDC.U8 R0, c[0x3][R17+0x8] ;  /* 0x00c0020011007b82 */ /* 0x000eb00000000000 */
[----:B------:R1:W3:Y:S08]  /*2b60*/  LDC.S8 R9, c[0x3][R5+0x8] ;  /* 0x00c0020005097b82 */ /* 0x0002f00000000200 */
[----:B------:R-:W4:Y:S08]  /*2b70*/  LDC.U8 R12, c[0x3][R12+0x8] ;  /* 0x00c002000c0c7b82 */ /* 0x000f300000000000 */
[----:B------:R-:W5:Y:S01]  /*2b80*/  LDC.U8 R3, c[0x3][R3+0x8] ;  /* 0x00c0020003037b82 */ /* 0x000f620000000000 */
[----:B-1----:R-:W-:Y:S01]  /*2b90*/  PRMT R5, R10, 0x8880, RZ ;  /* 0x000088800a057816 */ /* 0x002fe200000000ff */
[----:B------:R1:W-:Y:S01]  /*2ba0*/  STL.U8 [R13+0x3], R10 ;  /* 0x0000030a0d007387 */ /* 0x0003e20000100000 */
[----:B0-----:R-:W-:-:S03]  /*2bb0*/  PRMT R6, R8, 0x8880, RZ ;  /* 0x0000888008067816 */ /* 0x001fc600000000ff */
[----:B------:R-:W-:Y:S01]  /*2bc0*/  STL.U8 [R13+0x1], R8 ;  /* 0x000001080d007387 */ /* 0x000fe20000100000 */
[----:B-1----:R-:W-:Y:S02]  /*2bd0*/  IMAD.MOV.U32 R10, RZ, RZ, RZ ;  /* 0x000000ffff0a7224 */ /* 0x002fe400078e00ff */
[----:B------:R-:W-:Y:S01]  /*2be0*/  IMAD.U32 R7, R6, 0x10000, RZ ;  /* 0x0001000006077824 */ /* 0x000fe200078e00ff */
[----:B--2---:R4:W-:Y:S01]  /*2bf0*/  STL.U8 [R13], R0 ;  /* 0x000000000d007387 */ /* 0x0049e20000100000 */
[----:B------:R-:W-:Y:S02]  /*2c00*/  IMAD.SHL.U32 R4, R0, 0x1000000, RZ ;  /* 0x0100000000047824 */ /* 0x000fe400078e00ff */
[----:B---3--:R-:W-:Y:S01]  /*2c10*/  IMAD.SHL.U32 R11, R9, 0x100, RZ ;  /* 0x00000100090b7824 */ /* 0x008fe200078e00ff */
[----:B------:R0:W-:Y:S04]  /*2c20*/  STL.U8 [R13+0x2], R9 ;  /* 0x000002090d007387 */ /* 0x0001e80000100000 */
[----:B------:R-:W-:-:S02]  /*2c30*/  LOP3.LUT R4, R11, R7, R4, 0xfe, !PT ;  /* 0x000000070b047212 */ /* 0x000fc400078efe04 */
[----:B------:R-:W-:Y:S01]  /*2c40*/  CS2R R6, SRZ ;  /* 0x0000000000067805 */ /* 0x000fe2000001ff00 */
[----:B------:R-:W-:Y:S01]  /*2c50*/  IMAD.MOV.U32 R11, RZ, RZ, 0x70 ;  /* 0x00000070ff0b7424 */ /* 0x000fe200078e00ff */
[----:B----4-:R-:W-:Y:S01]  /*2c60*/  PRMT R0, R12, 0x8880, RZ ;  /* 0x000088800c007816 */ /* 0x010fe200000000ff */
[----:B------:R1:W-:Y:S01]  /*2c70*/  STL.U8 [R13+0x5], R12 ;  /* 0x0000050c0d007387 */ /* 0x0003e20000100000 */
[----:B------:R-:W-:Y:S01]  /*2c80*/  LOP3.LUT R16, R4, R5, RZ, 0xfc, !PT ;  /* 0x0000000504107212 */ /* 0x000fe200078efcff */
[----:B------:R-:W-:Y:S01]  /*2c90*/  IMAD.MOV.U32 R4, RZ, RZ, -0x80000000 ;  /* 0x80000000ff047424 */ /* 0x000fe200078e00ff */
[----:B0-----:R-:W-:Y:S01]  /*2ca0*/  CS2R R8, SRZ ;  /* 0x0000000000087805 */ /* 0x001fe2000001ff00 */
[----:B------:R-:W-:Y:S02]  /*2cb0*/  IMAD.U32 R0, R0, 0x10000, RZ ;  /* 0x0001000000007824 */ /* 0x000fe400078e00ff */
[----:B------:R-:W-:Y:S01]  /*2cc0*/  IMAD.MOV.U32 R5, RZ, RZ, RZ ;  /* 0x000000ffff057224 */ /* 0x000fe200078e00ff */
[----:B-----5:R1:W-:Y:S01]  /*2cd0*/  STL.U8 [R13+0x4], R3 ;  /* 0x000004030d007387 */ /* 0x0203e20000100000 */
[----:B------:R-:W-:-:S03]  /*2ce0*/  IMAD.SHL.U32 R17, R3, 0x1000000, RZ ;  /* 0x0100000003117824 */ /* 0x000fc600078e00ff */
[----:B------:R1:W-:Y:S02]  /*2cf0*/  STL.128 [R1+0x10], R4 ;  /* 0x0000100401007387 */ /* 0x0003e40000100c00 */
[----:B------:R-:W-:Y:S01]  /*2d00*/  LOP3.LUT R17, R0, R17, RZ, 0xfc, !PT ;  /* 0x0000001100117212 */ /* 0x000fe200078efcff */
[----:B------:R-:W-:Y:S01]  /*2d10*/  IMAD.MOV.U32 R0, RZ, RZ, 0x10 ;  /* 0x00000010ff007424 */ /* 0x000fe200078e00ff */
[----:B------:R1:W-:Y:S04]  /*2d20*/  STL.128 [R1+0x30], R8 ;  /* 0x0000300801007387 */ /* 0x0003e80000100c00 */
[----:B------:R1:W-:Y:S04]  /*2d30*/  STL.128 [R1], R16 ;  /* 0x0000001001007387 */ /* 0x0003e80000100c00 */
[----:B------:R1:W-:Y:S02]  /*2d40*/  STL.128 [R1+0x20], RZ ;  /* 0x000020ff01007387 */ /* 0x0003e40000100c00 */
.L_x_44:
[----:B01----:R-:W-:-:S05]  /*2d50*/  LOP3.LUT R4, R0, 0xff, RZ, 0xc0, !PT ;  /* 0x000000ff00047812 */ /* 0x003fca00078ec0ff */
[----:B------:R-:W-:-:S05]  /*2d60*/  IMAD R3, R4, 0x4, R1 ;  /* 0x0000000404037824 */ /* 0x000fca00078e0201 */
        /* <DEDUP_REMOVED lines=24> */
[--C-:B------:R-:W-:Y:S01]  /*2ef0*/  SHF.L.W.U32.HI R16, R38, 0x19, R38.reuse ;  /* 0x0000001926107819 */ /* 0x100fe20000010e26 */
        /* <DEDUP_REMOVED lines=27> */
.L_x_43:
[----:B------:R-:W-:Y:S01]  /*30b0*/  BSSY.RECONVERGENT B0, `(.L_x_45) ;  /* 0x000004e000007945 */ /* 0x000fe20003800200 */
[----:B------:R-:W-:Y:S01]  /*30c0*/  PRMT R8, RZ, 0x7610, R8 ;  /* 0x00007610ff087816 */ /* 0x000fe20000000008 */
[----:B------:R-:W-:Y:S02]  /*30d0*/  IMAD.MOV.U32 R14, RZ, RZ, R27 ;  /* 0x000000ffff0e7224 */ /* 0x000fe400078e001b */
[----:B------:R-:W-:Y:S02]  /*30e0*/  IMAD.MOV.U32 R15, RZ, RZ, R28 ;  /* 0x000000ffff0f7224 */ /* 0x000fe400078e001c */
[----:B------:R-:W-:Y:S02]  /*30f0*/  IMAD.MOV.U32 R0, RZ, RZ, R29 ;  /* 0x000000ffff007224 */ /* 0x000fe400078e001d */
[----:B0-----:R-:W-:Y:S02]  /*3100*/  IMAD.MOV.U32 R3, RZ, RZ, R30 ;  /* 0x000000ffff037224 */ /* 0x001fe400078e001e */
[----:B------:R-:W-:-:S02]  /*3110*/  IMAD.MOV.U32 R11, RZ, RZ, R22 ;  /* 0x000000ffff0b7224 */ /* 0x000fc400078e0016 */
[----:B------:R-:W-:Y:S02]  /*3120*/  IMAD.MOV.U32 R12, RZ, RZ, R24 ;  /* 0x000000ffff0c7224 */ /* 0x000fe400078e0018 */
[----:B------:R-:W-:Y:S02]  /*3130*/  IMAD.MOV.U32 R10, RZ, RZ, R25 ;  /* 0x000000ffff0a7224 */ /* 0x000fe400078e0019 */
[----:B------:R-:W-:-:S07]  /*3140*/  IMAD.MOV.U32 R9, RZ, RZ, R26 ;  /* 0x000000ffff097224 */ /* 0x000fce00078e001a */
.L_x_46:
[----:B------:R-:W-:-:S05]  /*3150*/  LOP3.LUT R16, R8, 0xff, RZ, 0xc0, !PT ;  /* 0x000000ff08107812 */ /* 0x000fca00078ec0ff */
[----:B------:R-:W-:-:S06]  /*3160*/  IMAD R4, R16, 0x4, R1 ;  /* 0x0000000410047824 */ /* 0x000fcc00078e0201 */
[----:B------:R-:W2:Y:S01]  /*3170*/  LDL.128 R4, [R4] ;  /* 0x0000000004047983 */ /* 0x000ea20000100c00 */
[----:B------:R-:W-:Y:S01]  /*3180*/  IMAD.SHL.U32 R20, R16, 0x4, RZ ;  /* 0x0000000410147824 */ /* 0x000fe200078e00ff */
[C-C-:B------:R-:W-:Y:S02]  /*3190*/  SHF.L.W.U32.HI R13, R9.reuse, 0x1a, R9.reuse ;  /* 0x0000001a090d7819 */ /* 0x140fe40000010e09 */
[C-C-:B------:R-:W-:Y:S01]  /*31a0*/  SHF.L.W.U32.HI R16, R9.reuse, 0x15, R9.reuse ;  /* 0x0000001509107819 */ /* 0x140fe20000010e09 */
[----:B------:R-:W2:Y:S01]  /*31b0*/  LDC R21, c[0x3][R20+0x48] ;  /* 0x00c0120014157b82 */ /* 0x000ea20000000800 */
[----:B------:R-:W-:-:S04]  /*31c0*/  SHF.L.W.U32.HI R17, R9, 0x7, R9 ;  /* 0x0000000709117819 */ /* 0x000fc80000010e09 */
[----:B------:R-:W-:Y:S02]  /*31d0*/  LOP3.LUT R16, R17, R13, R16, 0x96, !PT ;  /* 0x0000000d11107212 */ /* 0x000fe400078e9610 */
[----:B------:R-:W-:Y:S01]  /*31e0*/  LOP3.LUT R13, R10, R9, R12, 0xe2, !PT ;  /* 0x000000090a0d7212 */ /* 0x000fe200078ee20c */
[----:B------:R-:W0:Y:S01]  /*31f0*/  LDC R40, c[0x3][R20+0x4c] ;  /* 0x00c0130014287b82 */ /* 0x000e220000000800 */
[----:B------:R-:W-:Y:S02]  /*3200*/  SHF.L.W.U32.HI R17, R3, 0x13, R3 ;  /* 0x0000001303117819 */ /* 0x000fe40000010e03 */
[----:B------:R-:W-:-:S05]  /*3210*/  IADD3 R11, PT, PT, R13, R11, R16 ;  /* 0x0000000b0d0b7210 */ /* 0x000fca0007ffe010 */
[----:B------:R1:W3:Y:S01]  /*3220*/  LDC R13, c[0x3][R20+0x50] ;  /* 0x00c01400140d7b82 */ /* 0x0002e20000000800 */
[----:B--2---:R-:W-:Y:S02]  /*3230*/  IADD3 R21, PT, PT, R4, R11, R21 ;  /* 0x0000000b04157210 */ /* 0x004fe40007ffe015 */
[----:B------:R-:W-:-:S03]  /*3240*/  SHF.L.W.U32.HI R4, R3, 0x1e, R3 ;  /* 0x0000001e03047819 */ /* 0x000fc60000010e03 */
[----:B------:R-:W-:Y:S01]  /*3250*/  IMAD.IADD R11, R21, 0x1, R14 ;  /* 0x00000001150b7824 */ /* 0x000fe200078e020e */
[----:B------:R-:W-:-:S04]  /*3260*/  SHF.L.W.U32.HI R14, R3, 0xa, R3 ;  /* 0x0000000a030e7819 */ /* 0x000fc80000010e03 */
[C-C-:B------:R-:W-:Y:S02]  /*3270*/  SHF.L.W.U32.HI R16, R11.reuse, 0x1a, R11.reuse ;  /* 0x0000001a0b107819 */ /* 0x140fe40000010e0b */
[C-C-:B------:R-:W-:Y:S02]  /*3280*/  SHF.L.W.U32.HI R39, R11.reuse, 0x15, R11.reuse ;  /* 0x000000150b277819 */ /* 0x140fe40000010e0b */
[----:B------:R-:W-:Y:S02]  /*3290*/  SHF.L.W.U32.HI R38, R11, 0x7, R11 ;  /* 0x000000070b267819 */ /* 0x000fe40000010e0b */
[----:B------:R-:W-:Y:S02]  /*32a0*/  LOP3.LUT R14, R14, R4, R17, 0x96, !PT ;  /* 0x000000040e0e7212 */ /* 0x000fe400078e9611 */
[----:B------:R-:W-:Y:S02]  /*32b0*/  LOP3.LUT R39, R38, R16, R39, 0x96, !PT ;  /* 0x0000001026277212 */ /* 0x000fe400078e9627 */
[----:B------:R-:W-:-:S02]  /*32c0*/  LOP3.LUT R16, R9, R11, R10, 0xe2, !PT ;  /* 0x0000000b09107212 */ /* 0x000fc400078ee20a */
[----:B------:R-:W-:Y:S02]  /*32d0*/  LOP3.LUT R4, R15, R0, R3, 0xe8, !PT ;  /* 0x000000000f047212 */ /* 0x000fe400078ee803 */
[----:B------:R-:W-:Y:S02]  /*32e0*/  IADD3 R16, PT, PT, R16, R12, R39 ;  /* 0x0000000c10107210 */ /* 0x000fe40007ffe027 */
[----:B------:R-:W-:Y:S02]  /*32f0*/  IADD3 R14, PT, PT, R4, R14, R21 ;  /* 0x0000000e040e7210 */ /* 0x000fe40007ffe015 */
[----:B------:R1:W2:Y:S01]  /*3300*/  LDC R4, c[0x3][R20+0x54] ;  /* 0x00c0150014047b82 */ /* 0x0002a20000000800 */
[----:B0-----:R-:W-:Y:S02]  /*3310*/  IADD3 R16, PT, PT, R5, R16, R40 ;  /* 0x0000001005107210 */ /* 0x001fe40007ffe028 */
[C-C-:B------:R-:W-:Y:S02]  /*3320*/  SHF.L.W.U32.HI R5, R14.reuse, 0x1e, R14.reuse ;  /* 0x0000001e0e057819 */ /* 0x140fe40000010e0e */
[--C-:B------:R-:W-:Y:S01]  /*3330*/  SHF.L.W.U32.HI R38, R14, 0x13, R14.reuse ;  /* 0x000000130e267819 */ /* 0x100fe20000010e0e */
[----:B------:R-:W-:Y:S01]  /*3340*/  IMAD.IADD R12, R16, 0x1, R15 ;  /* 0x00000001100c7824 */ /* 0x000fe200078e020f */
[----:B------:R-:W-:-:S02]  /*3350*/  SHF.L.W.U32.HI R15, R14, 0xa, R14 ;  /* 0x0000000a0e0f7819 */ /* 0x000fc40000010e0e */
[C---:B-1----:R-:W-:Y:S01]  /*3360*/  LOP3.LUT R20, R8.reuse, 0xff, RZ, 0xc0, !PT ;  /* 0x000000ff08147812 */ /* 0x042fe200078ec0ff */
[----:B------:R-:W-:Y:S01]  /*3370*/  VIADD R8, R8, 0x4 ;  /* 0x0000000408087836 */ /* 0x000fe20000000000 */
[C-C-:B------:R-:W-:Y:S02]  /*3380*/  SHF.L.W.U32.HI R17, R12.reuse, 0x1a, R12.reuse ;  /* 0x0000001a0c117819 */ /* 0x140fe40000010e0c */
[C-C-:B------:R-:W-:Y:S02]  /*3390*/  SHF.L.W.U32.HI R40, R12.reuse, 0x15, R12.reuse ;  /* 0x000000150c287819 */ /* 0x140fe40000010e0c */
[----:B------:R-:W-:Y:S02]  /*33a0*/  SHF.L.W.U32.HI R21, R12, 0x7, R12 ;  /* 0x000000070c157819 */ /* 0x000fe40000010e0c */
[----:B------:R-:W-:Y:S02]  /*33b0*/  LOP3.LUT R15, R15, R5, R38, 0x96, !PT ;  /* 0x000000050f0f7212 */ /* 0x000fe400078e9626 */
[----:B------:R-:W-:-:S02]  /*33c0*/  LOP3.LUT R17, R21, R17, R40, 0x96, !PT ;  /* 0x0000001115117212 */ /* 0x000fc400078e9628 */
[----:B------:R-:W-:Y:S02]  /*33d0*/  LOP3.LUT R21, R11, R12, R9, 0xe2, !PT ;  /* 0x0000000c0b157212 */ /* 0x000fe400078ee209 */
[----:B------:R-:W-:Y:S02]  /*33e0*/  LOP3.LUT R5, R0, R3, R14, 0xe8, !PT ;  /* 0x0000000300057212 */ /* 0x000fe400078ee80e */
[----:B------:R-:W-:Y:S02]  /*33f0*/  IADD3 R17, PT, PT, R21, R10, R17 ;  /* 0x0000000a15117210 */ /* 0x000fe40007ffe011 */
[----:B------:R-:W-:Y:S02]  /*3400*/  IADD3 R15, PT, PT, R5, R15, R16 ;  /* 0x0000000f050f7210 */ /* 0x000fe40007ffe010 */
[----:B---3--:R-:W-:Y:S02]  /*3410*/  IADD3 R13, PT, PT, R6, R17, R13 ;  /* 0x00000011060d7210 */ /* 0x008fe40007ffe00d */
[----:B------:R-:W-:-:S02]  /*3420*/  SHF.L.W.U32.HI R5, R15, 0x1e, R15 ;  /* 0x0000001e0f057819 */ /* 0x000fc40000010e0f */
[--C-:B------:R-:W-:Y:S01]  /*3430*/  SHF.L.W.U32.HI R6, R15, 0x13, R15.reuse ;  /* 0x000000130f067819 */ /* 0x100fe20000010e0f */
[----:B------:R-:W-:Y:S01]  /*3440*/  IMAD.IADD R10, R13, 0x1, R0 ;  /* 0x000000010d0a7824 */ /* 0x000fe200078e0200 */
[--C-:B------:R-:W-:Y:S02]  /*3450*/  SHF.L.W.U32.HI R16, R15, 0xa, R15.reuse ;  /* 0x0000000a0f107819 */ /* 0x100fe40000010e0f */
[----:B------:R-:W-:Y:S02]  /*3460*/  LOP3.LUT R0, R3, R14, R15, 0xe8, !PT ;  /* 0x0000000e03007212 */ /* 0x000fe400078ee80f */
[----:B------:R-:W-:Y:S02]  /*3470*/  LOP3.LUT R6, R16, R5, R6, 0x96, !PT ;  /* 0x0000000510067212 */ /* 0x000fe400078e9606 */
[C-C-:B------:R-:W-:Y:S02]  /*3480*/  SHF.L.W.U32.HI R5, R10.reuse, 0x1a, R10.reuse ;  /* 0x0000001a0a057819 */ /* 0x140fe40000010e0a */
[----:B------:R-:W-:-:S02]  /*3490*/  SHF.L.W.U32.HI R16, R10, 0x15, R10 ;  /* 0x000000150a107819 */ /* 0x000fc40000010e0a */
[----:B------:R-:W-:Y:S02]  /*34a0*/  SHF.L.W.U32.HI R17, R10, 0x7, R10 ;  /* 0x000000070a117819 */ /* 0x000fe40000010e0a */
[----:B------:R-:W-:Y:S02]  /*34b0*/  ISETP.GE.U32.AND P0, PT, R20, 0x3c, PT ;  /* 0x0000003c1400780c */ /* 0x000fe40003f06070 */
[----:B------:R-:W-:Y:S02]  /*34c0*/  LOP3.LUT R16, R17, R5, R16, 0x96, !PT ;  /* 0x0000000511107212 */ /* 0x000fe400078e9610 */
[----:B------:R-:W-:Y:S02]  /*34d0*/  LOP3.LUT R5, R12, R10, R11, 0xe2, !PT ;  /* 0x0000000a0c057212 */ /* 0x000fe400078ee20b */
[----:B------:R-:W-:Y:S02]  /*34e0*/  IADD3 R0, PT, PT, R0, R6, R13 ;  /* 0x0000000600007210 */ /* 0x000fe40007ffe00d */
[----:B------:R-:W-:-:S02]  /*34f0*/  IADD3 R5, PT, PT, R5, R9, R16 ;  /* 0x0000000905057210 */ /* 0x000fc40007ffe010 */
[C-C-:B------:R-:W-:Y:S02]  /*3500*/  SHF.L.W.U32.HI R6, R0.reuse, 0x1e, R0.reuse ;  /* 0x0000001e00067819 */ /* 0x140fe40000010e00 */
[C-C-:B------:R-:W-:Y:S02]  /*3510*/  SHF.L.W.U32.HI R13, R0.reuse, 0x13, R0.reuse ;  /* 0x00000013000d7819 */ /* 0x140fe40000010e00 */
[----:B------:R-:W-:Y:S02]  /*3520*/  SHF.L.W.U32.HI R17, R0, 0xa, R0 ;  /* 0x0000000a00117819 */ /* 0x000fe40000010e00 */
[----:B--2---:R-:W-:Y:S02]  /*3530*/  IADD3 R4, PT, PT, R7, R5, R4 ;  /* 0x0000000507047210 */ /* 0x004fe40007ffe004 */
[----:B------:R-:W-:Y:S02]  /*3540*/  LOP3.LUT R13, R17, R6, R13, 0x96, !PT ;  /* 0x00000006110d7212 */ /* 0x000fe400078e960d */
[----:B------:R-:W-:Y:S01]  /*3550*/  LOP3.LUT R5, R14, R15, R0, 0xe8, !PT ;  /* 0x0000000f0e057212 */ /* 0x000fe200078ee800 */
[----:B------:R-:W-:-:S03]  /*3560*/  IMAD.IADD R9, R4, 0x1, R3 ;  /* 0x0000000104097824 */ /* 0x000fc600078e0203 */
[----:B------:R-:W-:Y:S01]  /*3570*/  IADD3 R3, PT, PT, R5, R13, R4 ;  /* 0x0000000d05037210 */ /* 0x000fe20007ffe004 */
[----:B------:R-:W-:Y:S06]  /*3580*/  @!P0 BRA `(.L_x_46) ;  /* 0xfffffff800f08947 */ /* 0x000fec000383ffff */
[----:B------:R-:W-:Y:S05]  /*3590*/  BSYNC.RECONVERGENT B0 ;  /* 0x0000000000007941 */ /* 0x000fea0003800200 */
.L_x_45:
[----:B------:R-:W0:Y:S01]  /*35a0*/  LDCU UR4, c[0x0][0x390] ;  /* 0x00007200ff0477ac */ /* 0x000e220008000800 */
[----:B------:R-:W-:Y:S02]  /*35b0*/  IMAD.IADD R30, R3, 0x1, R30 ;  /* 0x00000001031e7824 */ /* 0x000fe400078e021e */
[----:B------:R-:W-:Y:S02]  /*35c0*/  IMAD.IADD R29, R0, 0x1, R29 ;  /* 0x00000001001d7824 */ /* 0x000fe400078e021d */
[----:B------:R-:W-:Y:S02]  /*35d0*/  IMAD.IADD R28, R15, 0x1, R28 ;  /* 0x000000010f1c7824 */ /* 0x000fe400078e021c */
[----:B------:R-:W-:Y:S02]  /*35e0*/  IMAD.IADD R27, R14, 0x1, R27 ;  /* 0x000000010e1b7824 */ /* 0x000fe400078e021b */
[----:B------:R-:W-:Y:S02]  /*35f0*/  IMAD.IADD R26, R9, 0x1, R26 ;  /* 0x00000001091a7824 */ /* 0x000fe400078e021a */
[----:B------:R-:W-:-:S02]  /*3600*/  IMAD.IADD R25, R10, 0x1, R25 ;  /* 0x000000010a197824 */ /* 0x000fc400078e0219 */
[----:B------:R-:W-:Y:S02]  /*3610*/  IMAD.IADD R24, R12, 0x1, R24 ;  /* 0x000000010c187824 */ /* 0x000fe400078e0218 */
[----:B------:R-:W-:Y:S01]  /*3620*/  IMAD.IADD R22, R11, 0x1, R22 ;  /* 0x000000010b167824 */ /* 0x000fe200078e0216 */
[----:B0-----:R-:W-:-:S09]  /*3630*/  UISETP.GE.AND UP0, UPT, UR4, 0x1, UPT ;  /* 0x000000010400788c */ /* 0x001fd2000bf06270 */
[----:B------:R-:W-:Y:S05]  /*3640*/  BRA.U !UP0, `(.L_x_47) ;  /* 0x0000000d08207547 */ /* 0x000fea000b800000 */
[----:B------:R-:W-:Y:S01]  /*3650*/  LOP3.LUT R3, R29, 0xff00ffff, RZ, 0xc0, !PT ;  /* 0xff00ffff1d037812 */ /* 0x000fe200078ec0ff */
[----:B------:R-:W-:Y:S01]  /*3660*/  UPRMT UR4, URZ, 0x123, URZ ;  /* 0x00000123ff047896 */ /* 0x000fe200080000ff */
[----:B------:R-:W-:Y:S01]  /*3670*/  LOP3.LUT R4, R30, 0xffffff, RZ, 0xc0, !PT ;  /* 0x00ffffff1e047812 */ /* 0x000fe200078ec0ff */
[----:B------:R-:W-:Y:S01]  /*3680*/  BSSY.RECONVERGENT B7, `(.L_x_47) ;  /* 0x00000c4000077945 */ /* 0x000fe20003800200 */
[----:B------:R-:W-:Y:S01]  /*3690*/  SHF.R.U32.HI R0, RZ, 0x10, R29 ;  /* 0x00000010ff007819 */ /* 0x000fe2000001161d */
[----:B------:R-:W-:Y:S01]  /*36a0*/  IMAD.MOV.U32 R61, RZ, RZ, RZ ;  /* 0x000000ffff3d7224 */ /* 0x000fe200078e00ff */
[----:B------:R-:W-:Y:S02]  /*36b0*/  PRMT R3, R3, 0x123, RZ ;  /* 0x0000012303037816 */ /* 0x000fe400000000ff */
[----:B------:R-:W-:Y:S01]  /*36c0*/  PRMT R4, R4, 0x123, RZ ;  /* 0x0000012304047816 */ /* 0x000fe200000000ff */
[----:B------:R-:W-:Y:S01]  /*36d0*/  IMAD.SHL.U32 R0, R0, 0x100, RZ ;  /* 0x0000010000007824 */ /* 0x000fe200078e00ff */
[----:B------:R-:W-:-:S02]  /*36e0*/  PRMT R17, R30, 0x123, RZ ;  /* 0x000001231e117816 */ /* 0x000fc400000000ff */
[----:B------:R-:W-:Y:S02]  /*36f0*/  PRMT R38, R29, 0x7632, R38 ;  /* 0x000076321d267816 */ /* 0x000fe40000000026 */
[----:B------:R-:W-:Y:S02]  /*3700*/  PRMT R39, R27, 0x7632, R39 ;  /* 0x000076321b277816 */ /* 0x000fe40000000027 */
[----:B------:R-:W-:Y:S02]  /*3710*/  SHF.R.U32.HI R40, RZ, 0x8, R27 ;  /* 0x00000008ff287819 */ /* 0x000fe4000001161b */
[----:B------:R-:W-:Y:S02]  /*3720*/  PRMT R41, R26, 0x7632, R41 ;  /* 0x000076321a297816 */ /* 0x000fe40000000029 */
[----:B------:R-:W-:Y:S02]  /*3730*/  SHF.R.U32.HI R42, RZ, 0x8, R26 ;  /* 0x00000008ff2a7819 */ /* 0x000fe4000001161a */
[----:B------:R-:W-:-:S02]  /*3740*/  PRMT R43, R25, 0x7632, R43 ;  /* 0x00007632192b7816 */ /* 0x000fc4000000002b */
[----:B------:R-:W-:Y:S02]  /*3750*/  SHF.R.U32.HI R44, RZ, 0x8, R25 ;  /* 0x00000008ff2c7819 */ /* 0x000fe40000011619 */
[----:B------:R-:W-:Y:S02]  /*3760*/  PRMT R45, R24, 0x7632, R45 ;  /* 0x00007632182d7816 */ /* 0x000fe4000000002d */
[----:B------:R-:W-:Y:S02]  /*3770*/  SHF.R.U32.HI R46, RZ, 0x8, R24 ;  /* 0x00000008ff2e7819 */ /* 0x000fe40000011618 */
[----:B------:R-:W-:Y:S02]  /*3780*/  PRMT R47, R22, 0x7632, R47 ;  /* 0x00007632162f7816 */ /* 0x000fe4000000002f */
[----:B------:R-:W-:Y:S02]  /*3790*/  SHF.R.U32.HI R48, RZ, 0x8, R22 ;  /* 0x00000008ff307819 */ /* 0x000fe40000011616 */
[----:B------:R-:W-:-:S02]  /*37a0*/  SHF.R.U32.HI R50, RZ, 0x10, R3 ;  /* 0x00000010ff327819 */ /* 0x000fc40000011603 */
[C---:B------:R-:W-:Y:S02]  /*37b0*/  SHF.R.U64 R52, R4.reuse, 0x8, RZ ;  /* 0x0000000804347819 */ /* 0x040fe400000012ff */
[----:B------:R-:W-:Y:S02]  /*37c0*/  SHF.R.U64 R54, R4, 0x10, RZ ;  /* 0x0000001004367819 */ /* 0x000fe400000012ff */
[----:B------:R-:W-:Y:S02]  /*37d0*/  SHF.R.U32.HI R60, RZ, 0x18, R29 ;  /* 0x00000018ff3c7819 */ /* 0x000fe4000001161d */
[----:B------:R-:W-:Y:S02]  /*37e0*/  SHF.R.U32.HI R59, RZ, 0x18, R30 ;  /* 0x00000018ff3b7819 */ /* 0x000fe4000001161e */
[----:B------:R-:W-:Y:S02]  /*37f0*/  SHF.R.U32.HI R58, RZ, 0x18, R22 ;  /* 0x00000018ff3a7819 */ /* 0x000fe40000011616 */
[----:B------:R-:W-:-:S02]  /*3800*/  SHF.R.U32.HI R57, RZ, 0x18, R24 ;  /* 0x00000018ff397819 */ /* 0x000fc40000011618 */
[----:B------:R-:W-:Y:S02]  /*3810*/  SHF.R.U32.HI R56, RZ, 0x18, R25 ;  /* 0x00000018ff387819 */ /* 0x000fe40000011619 */
[----:B------:R-:W-:Y:S02]  /*3820*/  SHF.R.U32.HI R55, RZ, 0x18, R26 ;  /* 0x00000018ff377819 */ /* 0x000fe4000001161a */
[----:B------:R-:W-:Y:S02]  /*3830*/  SHF.R.U32.HI R16, RZ, 0x18, R27 ;  /* 0x00000018ff107819 */ /* 0x000fe4000001161b */
[----:B------:R-:W-:Y:S02]  /*3840*/  LOP3.LUT R17, R17, UR4, RZ, 0xfc, !PT ;  /* 0x0000000411117c12 */ /* 0x000fe4000f8efcff */
[----:B------:R-:W-:Y:S02]  /*3850*/  LOP3.LUT R38, R38, 0xff, RZ, 0xc0, !PT ;  /* 0x000000ff26267812 */ /* 0x000fe400078ec0ff */
[----:B------:R-:W-:-:S02]  /*3860*/  LOP3.LUT R39, R39, 0xff, RZ, 0xc0, !PT ;  /* 0x000000ff27277812 */ /* 0x000fc400078ec0ff */
[----:B------:R-:W-:Y:S02]  /*3870*/  LOP3.LUT R40, R40, 0xff, RZ, 0xc0, !PT ;  /* 0x000000ff28287812 */ /* 0x000fe400078ec0ff */
[----:B------:R-:W-:Y:S02]  /*3880*/  LOP3.LUT R41, R41, 0xff, RZ, 0xc0, !PT ;  /* 0x000000ff29297812 */ /* 0x000fe400078ec0ff */
[----:B------:R-:W-:Y:S02]  /*3890*/  LOP3.LUT R42, R42, 0xff, RZ, 0xc0, !PT ;  /* 0x000000ff2a2a7812 */ /* 0x000fe400078ec0ff */
[----:B------:R-:W-:Y:S02]  /*38a0*/  LOP3.LUT R43, R43, 0xff, RZ, 0xc0, !PT ;  /* 0x000000ff2b2b7812 */ /* 0x000fe400078ec0ff */
[----:B------:R-:W-:Y:S02]  /*38b0*/  LOP3.LUT R44, R44, 0xff, RZ, 0xc0, !PT ;  /* 0x000000ff2c2c7812 */ /* 0x000fe400078ec0ff */
[----:B------:R-:W-:-:S02]  /*38c0*/  LOP3.LUT R45, R45, 0xff, RZ, 0xc0, !PT ;  /* 0x000000ff2d2d7812 */ /* 0x000fc400078ec0ff */
[----:B------:R-:W-:Y:S02]  /*38d0*/  LOP3.LUT R46, R46, 0xff, RZ, 0xc0, !PT ;  /* 0x000000ff2e2e7812 */ /* 0x000fe400078ec0ff */
[----:B------:R-:W-:Y:S02]  /*38e0*/  LOP3.LUT R47, R47, 0xff, RZ, 0xc0, !PT ;  /* 0x000000ff2f2f7812 */ /* 0x000fe400078ec0ff */
[----:B------:R-:W-:Y:S02]  /*38f0*/  LOP3.LUT R48, R48, 0xff, RZ, 0xc0, !PT ;  /* 0x000000ff30307812 */ /* 0x000fe400078ec0ff */
[----:B------:R-:W-:Y:S02]  /*3900*/  LOP3.LUT R49, R3, 0xff00, R0, 0xf8, !PT ;  /* 0x0000ff0003317812 */ /* 0x000fe400078ef800 */
[----:B------:R-:W-:Y:S02]  /*3910*/  SHF.R.U32.HI R51, RZ, 0x18, R3 ;  /* 0x00000018ff337819 */ /* 0x000fe40000011603 */
[----:B------:R-:W-:-:S02]  /*3920*/  SHF.R.U64 R53, R4, 0x18, RZ ;  /* 0x0000001804357819 */ /* 0x000fc400000012ff */
[----:B------:R-:W-:Y:S02]  /*3930*/  LOP3.LUT R50, R50, 0xff, RZ, 0xc0, !PT ;  /* 0x000000ff32327812 */ /* 0x000fe400078ec0ff */
[----:B------:R-:W-:Y:S02]  /*3940*/  LOP3.LUT R52, R52, 0xff, RZ, 0xc0, !PT ;  /* 0x000000ff34347812 */ /* 0x000fe400078ec0ff */
[----:B------:R-:W-:-:S07]  /*3950*/  LOP3.LUT R54, R54, 0xff, RZ, 0xc0, !PT ;  /* 0x000000ff36367812 */ /* 0x000fce00078ec0ff */
.L_x_50:
[----:B------:R-:W0:Y:S01]  /*3960*/  S2UR UR5, SR_CgaCtaId ;  /* 0x00000000000579c3 */ /* 0x000e220000008800 */
[----:B------:R-:W-:Y:S01]  /*3970*/  UMOV UR4, 0x400 ;  /* 0x0000040000047882 */ /* 0x000fe20000000000 */
[----:B------:R-:W-:Y:S01]  /*3980*/  BSSY.RECONVERGENT B6, `(.L_x_48) ;  /* 0x000008f000067945 */ /* 0x000fe20003800200 */
[----:B0-----:R-:W-:-:S06]  /*3990*/  ULEA UR4, UR5, UR4, 0x18 ;  /* 0x0000000405047291 */ /* 0x001fcc000f8ec0ff */
[----:B------:R-:W-:-:S06]  /*39a0*/  LEA R4, R61, UR4, 0x3 ;  /* 0x000000043d047c11 */ /* 0x000fcc000f8e18ff */
[----:B------:R-:W0:Y:S02]  /*39b0*/  LDS.64 R4, [R4] ;  /* 0x0000000004047984 */ /* 0x000e240000000a00 */
[----:B0-----:R-:W-:-:S04]  /*39c0*/  ISETP.NE.U32.AND P0, PT, R17, R4, PT ;  /* 0x000000041100720c */ /* 0x001fc80003f05070 */
[----:B------:R-:W-:-:S13]  /*39d0*/  ISETP.NE.AND.EX P0, PT, R49, R5, PT, P0 ;  /* 0x000000053100720c */ /* 0x000fda0003f05300 */
[----:B------:R-:W-:Y:S05]  /*39e0*/  @P0 BRA `(.L_x_49) ;  /* 0x0000000800200947 */ /* 0x000fea0003800000 */
[----:B------:R-:W0:Y:S02]  /*39f0*/  LDCU.64 UR4, c[0x0][0x388] ;  /* 0x00007100ff0477ac */ /* 0x000e240008000a00 */
[----:B0-----:R-:W-:-:S05]  /*3a00*/  LEA R4, P0, R61, UR4, 0x5 ;  /* 0x000000043d047c11 */ /* 0x001fca000f8028ff */
[----:B------:R-:W-:-:S05]  /*3a10*/  IMAD.X R5, RZ, RZ, UR5, P0 ;  /* 0x00000005ff057e24 */ /* 0x000fca00080e06ff */
[----:B------:R-:W2:Y:S01]  /*3a20*/  LDG.E.U8.CONSTANT R0, desc[UR36][R4.64] ;  /* 0x0000002404007981 */ /* 0x000ea2000c1e9100 */
[----:B------:R-:W-:-:S04]  /*3a30*/  PRMT R3, R59, 0x9910, RZ ;  /* 0x000099103b037816 */ /* 0x000fc800000000ff */
[----:B--2---:R-:W-:-:S13]  /*3a40*/  ISETP.NE.AND P0, PT, R0, R3, PT ;  /* 0x000000030000720c */ /* 0x004fda0003f05270 */
[----:B------:R-:W-:Y:S05]  /*3a50*/  @P0 BRA `(.L_x_49) ;  /* 0x0000000800040947 */ /* 0x000fea0003800000 */
[----:B------:R-:W2:Y:S02]  /*3a60*/  LDG.E.U8.CONSTANT R3, desc[UR36][R4.64+0x1] ;  /* 0x0000012404037981 */ /* 0x000ea4000c1e9100 */
[----:B--2---:R-:W-:-:S13]  /*3a70*/  ISETP.NE.AND P0, PT, R3, R52, PT ;  /* 0x000000340300720c */ /* 0x004fda0003f05270 */
[----:B------:R-:W-:Y:S05]  /*3a80*/  @P0 BRA `(.L_x_49) ;  /* 0x0000000400f80947 */ /* 0x000fea0003800000 */
[----:B------:R-:W2:Y:S02]  /*3a90*/  LDG.E.U8.CONSTANT R3, desc[UR36][R4.64+0x2] ;  /* 0x0000022404037981 */ /* 0x000ea4000c1e9100 */
[----:B--2---:R-:W-:-:S13]  /*3aa0*/  ISETP.NE.AND P0, PT, R3, R54, PT ;  /* 0x000000360300720c */ /* 0x004fda0003f05270 */
[----:B------:R-:W-:Y:S05]  /*3ab0*/  @P0 BRA `(.L_x_49) ;  /* 0x0000000400ec0947 */ /* 0x000fea0003800000 */
[----:B------:R-:W2:Y:S01]  /*3ac0*/  LDG.E.U8.CONSTANT R0, desc[UR36][R4.64+0x3] ;  /* 0x0000032404007981 */ /* 0x000ea2000c1e9100 */
[----:B------:R-:W-:-:S04]  /*3ad0*/  PRMT R3, R53, 0x9910, RZ ;  /* 0x0000991035037816 */ /* 0x000fc800000000ff */
[----:B--2---:R-:W-:-:S13]  /*3ae0*/  ISETP.NE.AND P0, PT, R0, R3, PT ;  /* 0x000000030000720c */ /* 0x004fda0003f05270 */
[----:B------:R-:W-:Y:S05]  /*3af0*/  @P0 BRA `(.L_x_49) ;  /* 0x0000000400dc0947 */ /* 0x000fea0003800000 */
        /* <DEDUP_REMOVED lines=15> */
[----:B------:R-:W-:-:S04]  /*3bf0*/  SHF.R.U32.HI R3, RZ, 0x18, R28 ;  /* 0x00000018ff037819 */ /* 0x000fc8000001161c */
[----:B------:R-:W-:-:S04]  /*3c00*/  PRMT R3, R3, 0x9910, RZ ;  /* 0x0000991003037816 */ /* 0x000fc800000000ff */
[----:B--2---:R-:W-:-:S13]  /*3c10*/  ISETP.NE.AND P0, PT, R0, R3, PT ;  /* 0x000000030000720c */ /* 0x004fda0003f05270 */
[----:B------:R-:W-:Y:S05]  /*3c20*/  @P0 BRA `(.L_x_49) ;  /* 0x0000000400900947 */ /* 0x000fea0003800000 */
[----:B------:R-:W2:Y:S01]  /*3c30*/  LDG.E.U8.CONSTANT R0, desc[UR36][R4.64+0x9] ;  /* 0x0000092404007981 */ /* 0x000ea2000c1e9100 */
[----:B------:R-:W-:-:S04]  /*3c40*/  PRMT R3, R28, 0x7632, R3 ;  /* 0x000076321c037816 */ /* 0x000fc80000000003 */
[----:B------:R-:W-:-:S04]  /*3c50*/  LOP3.LUT R3, R3, 0xff, RZ, 0xc0, !PT ;  /* 0x000000ff03037812 */ /* 0x000fc800078ec0ff */
[----:B--2---:R-:W-:-:S13]  /*3c60*/  ISETP.NE.AND P0, PT, R0, R3, PT ;  /* 0x000000030000720c */ /* 0x004fda0003f05270 */
[----:B------:R-:W-:Y:S05]  /*3c70*/  @P0 BRA `(.L_x_49) ;  /* 0x00000004007c0947 */ /* 0x000fea0003800000 */
[----:B------:R-:W2:Y:S01]  /*3c80*/  LDG.E.U8.CONSTANT R0, desc[UR36][R4.64+0xa] ;  /* 0x00000a2404007981 */ /* 0x000ea2000c1e9100 */
[----:B------:R-:W-:-:S04]  /*3c90*/  LOP3.LUT R3, R28, 0xffff, RZ, 0xc0, !PT ;  /* 0x0000ffff1c037812 */ /* 0x000fc800078ec0ff */
[----:B------:R-:W-:-:S04]  /*3ca0*/  SHF.R.U32.HI R3, RZ, 0x8, R3 ;  /* 0x00000008ff037819 */ /* 0x000fc80000011603 */
[----:B------:R-:W-:-:S04]  /*3cb0*/  PRMT R3, R3, 0x9910, RZ ;  /* 0x0000991003037816 */ /* 0x000fc800000000ff */
[----:B--2---:R-:W-:-:S13]  /*3cc0*/  ISETP.NE.AND P0, PT, R0, R3, PT ;  /* 0x000000030000720c */ /* 0x004fda0003f05270 */
[----:B------:R-:W-:Y:S05]  /*3cd0*/  @P0 BRA `(.L_x_49) ;  /* 0x0000000400640947 */ /* 0x000fea0003800000 */
[----:B------:R-:W2:Y:S01]  /*3ce0*/  LDG.E.U8.CONSTANT R0, desc[UR36][R4.64+0xb] ;  /* 0x00000b2404007981 */ /* 0x000ea2000c1e9100 */
[----:B------:R-:W-:-:S04]  /*3cf0*/  LOP3.LUT R3, R28, 0xff, RZ, 0xc0, !PT ;  /* 0x000000ff1c037812 */ /* 0x000fc800078ec0ff */
        /* <DEDUP_REMOVED lines=72> */
[C---:B------:R-:W-:Y:S01]  /*4180*/  IADD3 R31, P0, PT, R34.reuse, 0x118, RZ ;  /* 0x00000118221f7810 */ /* 0x040fe20007f1e0ff */
[----:B------:R-:W-:Y:S01]  /*4190*/  IMAD.MOV.U32 R10, RZ, RZ, R23 ;  /* 0x000000ffff0a7224 */ /* 0x000fe200078e0017 */
[----:B------:R-:W-:Y:S01]  /*41a0*/  MOV R12, 0x0 ;  /* 0x00000000000c7802 */ /* 0x000fe20000000f00 */
[----:B------:R-:W-:Y:S01]  /*41b0*/  IMAD.MOV.U32 R11, RZ, RZ, R2 ;  /* 0x000000ffff0b7224 */ /* 0x000fe200078e0002 */
[----:B------:R-:W0:Y:S01]  /*41c0*/  LDCU.64 UR4, c[0x4][0x50] ;  /* 0x01000a00ff0477ac */ /* 0x000e220008000a00 */
[--C-:B------:R-:W-:Y:S01]  /*41d0*/  IMAD.X R9, RZ, RZ, R32.reuse, P0 ;  /* 0x000000ffff097224 */ /* 0x100fe200000e0620 */
[----:B------:R-:W-:Y:S01]  /*41e0*/  IADD3 R6, P0, PT, R34, 0x100, RZ ;  /* 0x0000010022067810 */ /* 0x000fe20007f1e0ff */
[----:B------:R-:W-:Y:S01]  /*41f0*/  IMAD.MOV.U32 R8, RZ, RZ, R31 ;  /* 0x000000ffff087224 */ /* 0x000fe200078e001f */
[----:B------:R-:W1:Y:S03]  /*4200*/  LDC.64 R12, c[0x4][R12] ;  /* 0x010000000c0c7b82 */ /* 0x000e660000000a00 */
[----:B------:R-:W-:Y:S01]  /*4210*/  IMAD.X R7, RZ, RZ, R32, P0 ;  /* 0x000000ffff077224 */ /* 0x000fe200000e0620 */
[----:B------:R2:W-:Y:S01]  /*4220*/  STL.128 [R1+0x100], R8 ;  /* 0x0001000801007387 */ /* 0x0005e20000100c00 */
[----:B0-----:R-:W-:-:S02]  /*4230*/  IMAD.U32 R4, RZ, RZ, UR4 ;  /* 0x00000004ff047e24 */ /* 0x001fc4000f8e00ff */
[----:B------:R-:W-:-:S07]  /*4240*/  IMAD.U32 R5, RZ, RZ, UR5 ;  /* 0x00000005ff057e24 */ /* 0x000fce000f8e00ff */
[----:B------:R-:W-:-:S07]  /*4250*/  LEPC R20, `(.L_x_49) ;  /* 0x000000001014794e */ /* 0x000fce0000000000 */
[----:B-12---:R-:W-:Y:S05]  /*4260*/  CALL.ABS.NOINC R12 ;  /* 0x000000000c007343 */ /* 0x006fea0003c00000 */
.L_x_49:
[----:B------:R-:W-:Y:S05]  /*4270*/  BSYNC.RECONVERGENT B6 ;  /* 0x0000000000067941 */ /* 0x000fea0003800200 */
.L_x_48:
[----:B------:R-:W0:Y:S01]  /*4280*/  LDCU UR4, c[0x0][0x390] ;  /* 0x00007200ff0477ac */ /* 0x000e220008000800 */
[----:B------:R-:W-:-:S05]  /*4290*/  VIADD R61, R61, 0x1 ;  /* 0x000000013d3d7836 */ /* 0x000fca0000000000 */
[----:B0-----:R-:W-:-:S13]  /*42a0*/  ISETP.NE.AND P0, PT, R61, UR4, PT ;  /* 0x000000043d007c0c */ /* 0x001fda000bf05270 */
[----:B------:R-:W-:Y:S05]  /*42b0*/  @P0 BRA `(.L_x_50) ;  /* 0xfffffff400a80947 */ /* 0x000fea000383ffff */
[----:B------:R-:W-:Y:S05]  /*42c0*/  BSYNC.RECONVERGENT B7 ;  /* 0x0000000000077941 */ /* 0x000fea0003800200 */
.L_x_47:
[----:B------:R-:W-:-:S13]  /*42d0*/  ISETP.NE.AND P0, PT, R36, RZ, PT ;  /* 0x000000ff2400720c */ /* 0x000fda0003f05270 */
[----:B------:R-:W-:Y:S05]  /*42e0*/  @P0 BRA `(.L_x_51) ;  /* 0xffffffe000bc0947 */ /* 0x000fea000383ffff */
[----:B------:R-:W-:Y:S05]  /*42f0*/  EXIT ;  /* 0x000000000000794d */ /* 0x000fea0003800000 */
.L_x_52:
[----:B------:R-:W-:-:S00]  /*4300*/  BRA `(.L_x_52) ;  /* 0xfffffffc00fc7947 */ /* 0x000fc0000383ffff */
[----:B------:R-:W-:-:S00]  /*4310*/  NOP ;  /* 0x0000000000007918 */ /* 0x000fc00000000000 */
        /* <DEDUP_REMOVED lines=14> */
.L_x_53:


//--------------------- .nv.global.init           --------------------------
	.section	.nv.global.init,"aw",@progbits
.nv.global.init:
	.type		$str$8,@object
	.size		$str$8,($str$7 - $str$8)
$str$8:
        /*0000*/ 	.byte	0x0a, 0x00
	.type		$str$7,@object
	.size		$str$7,($str - $str$7)
$str$7:
        /*0002*/ 	.byte	0x25, 0x30, 0x32, 0x78, 0x00
	.type		$str,@object
	.size		$str,($str$6 - $str)
$str:
        /*0007*/ 	.byte	0x6a, 0x4e, 0x64, 0x52, 0x54, 0x41, 0x00
	.type		$str$6,@object
	.size		$str$6,($str$5 - $str$6)
$str$6:
        /*000e*/ 	.byte	0x47, 0x6f, 0x74, 0x3a, 0x20, 0x20, 0x20, 0x20, 0x20, 0x20, 0x00
	.type		$str$5,@object
	.size		$str$5,($str$3 - $str$5)
$str$5:
        /*0019*/ 	.byte	0x45, 0x78, 0x70, 0x65, 0x63, 0x74, 0x65, 0x64, 0x3a, 0x20, 0x25, 0x73, 0x0a, 0x00
	.type		$str$3,@object
	.size		$str$3,($str$2 - $str$3)
$str$3:
        /*0027*/ 	.byte	0x50, 0x61, 0x73, 0x73, 0x77, 0x6f, 0x72, 0x64, 0x3a, 0x20, 0x25, 0x73, 0x0a, 0x00
	.type		$str$2,@object
	.size		$str$2,($str$4 - $str$2)
$str$2:
        /*0035*/ 	.byte	0x0a, 0x52, 0x75, 0x6e, 0x6e, 0x69, 0x6e, 0x67, 0x20, 0x74, 0x65, 0x73, 0x74, 0x20, 0x76, 0x65
        /*0045*/ 	.byte	0x63, 0x74, 0x6f, 0x72, 0x3a, 0x0a, 0x00
	.type		$str$4,@object
	.size		$str$4,($str$9 - $str$4)
$str$4:
        /*004c*/ 	.byte	0x53, 0x61, 0x6c, 0x74, 0x3a, 0x20, 0x30, 0x65, 0x38, 0x62, 0x32, 0x32, 0x64, 0x66, 0x63, 0x35
        /*005c*/ 	.byte	0x38, 0x39, 0x65, 0x38, 0x37, 0x61, 0x0a, 0x00
	.type		$str$9,@object
	.size		$str$9,($str$1 - $str$9)
$str$9:
        /*0064*/ 	.byte	0x1b, 0x5b, 0x31, 0x6d, 0x1b, 0x5b, 0x33, 0x32, 0x6d, 0x46, 0x6f, 0x75, 0x6e, 0x64, 0x3a, 0x20
        /*0074*/ 	.byte	0x25, 0x73, 0x20, 0x28, 0x69, 0x64, 0x78, 0x3a, 0x20, 0x25, 0x6c, 0x6c, 0x64, 0x29, 0x0a, 0x1b
        /*0084*/ 	.byte	0x5b, 0x30, 0x6d, 0x00
	.type		$str$1,@object
	.size		$str$1,(.L_4 - $str$1)
$str$1:
        /*0088*/ 	.byte	0x38, 0x32, 0x30, 0x35, 0x64, 0x65, 0x35, 0x34, 0x63, 0x62, 0x33, 0x32, 0x33, 0x65, 0x36, 0x37
        /*0098*/ 	.byte	0x66, 0x62, 0x32, 0x63, 0x36, 0x32, 0x37, 0x34, 0x61, 0x32, 0x61, 0x64, 0x34, 0x62, 0x64, 0x30
        /*00a8*/ 	.byte	0x39, 0x63, 0x64, 0x38, 0x31, 0x36, 0x32, 0x34, 0x61, 0x30, 0x33, 0x62, 0x38, 0x34, 0x38, 0x32
        /*00b8*/ 	.byte	0x66, 0x62, 0x36, 0x31, 0x39, 0x32, 0x65, 0x65, 0x32, 0x32, 0x31, 0x36, 0x35, 0x33, 0x32, 0x64
        /*00c8*/ 	.byte	0x00
.L_4:


//--------------------- .nv.shared._Z30find_passwords_optimized_multiPKhS0_iiy --------------------------
	.section	.nv.shared._Z30find_passwords_optimized_multiPKhS0_iiy,"aw",@nobits
	.sectionflags	@""
	.align	8
.nv.shared._Z30find_passwords_optimized_multiPKhS0_iiy:
	.zero		5120


//--------------------- .nv.shared.reserved.0     --------------------------
	.section	.nv.shared.reserved.0,"aw",@nobits
	.weak		__nv_reservedSMEM_offset_0_alias
	.size		__nv_reservedSMEM_offset_0_alias, 0, 64
	.other		__nv_reservedSMEM_offset_0_alias,@"STO_CUDA_RESERVED_SHARED STV_DEFAULT"
__nv_reservedSMEM_offset_0_alias:
	.zero		0
	.zero		64


//--------------------- .nv.constant0._Z30find_passwords_optimized_multiPKhS0_iiy --------------------------
	.section	.nv.constant0._Z30find_passwords_optimized_multiPKhS0_iiy,"a",@progbits
	.sectionflags	@""
	.align	4
.nv.constant0._Z30find_passwords_optimized_multiPKhS0_iiy:
	.zero		928


//--------------------- SYMBOLS --------------------------

	.type		.nv.reservedSmem.offset0,@object
	.size		.nv.reservedSmem.offset0,0x4
	.type		.nv.reservedSmem.cap,@object
	.size		.nv.reservedSmem.cap,0x4
	.type		vprintf,@function
